	.target	sm_90a

	.elftype	@"ET_EXEC"


//--------------------- .note.nv.tkinfo           --------------------------
	.section	.note.nv.tkinfo,"",@"SHT_NOTE"
	.sectionflags	@"SHF_NOTE_NV_TKINFO"
	.tkinfo
        /*0018*/ 	.word	0x00000002
        /*0030*/ 	.string	""
        /*0030*/ 	.string	"ptxas"
        /*0030*/ 	.string	"Cuda compilation tools, release 13.0, V13.0.88"
        /*0030*/ 	.string	"Build cuda_13.0.r13.0/compiler.36424714_0"
        /*0030*/ 	.string	"-arch sm_90a -m 64 "



//--------------------- .note.nv.cuinfo           --------------------------
	.section	.note.nv.cuinfo,"",@"SHT_NOTE"
	.sectionflags	@"SHF_NOTE_NV_CUINFO"
        /*0018*/ 	.short	0x0002
        /*001a*/ 	.short	0x005a
        /*001c*/ 	.short	0x0082
	.zero		2


//--------------------- .nv.info                  --------------------------
	.section	.nv.info,"",@"SHT_CUDA_INFO"
	.align	4


	//----- nvinfo : EIATTR_REGCOUNT
	.align		4
        /*0000*/ 	.byte	0x04, 0x2f
        /*0002*/ 	.short	(.L_15 - .L_14)
	.align		4
.L_14:
        /*0004*/ 	.word	index@(_ZN7cutlass13device_kernelINS_4gemm6kernel13GemmUniversalIN4cute5tupleIJiiiiEEENS1_10collective13CollectiveMmaINS1_34MainloopSm90TmaGmmaWarpSpecializedILi20ENS5_IJNS4_1CILi2EEENSA_ILi1EEESC_EEENS1_35KernelTmaWarpSpecializedCooperativeEEENS5_IJNSA_ILi192EEENSA_ILi160EEENSA_ILi16EEEEEENS_6half_tENS5_IJlSC_lEEESK_SL_NS4_8TiledMMAINS4_8MMA_AtomIJNS4_4SM904GMMA25MMA_64x32x16_F32F16F16_SSILNSP_5MajorE0ELSR_0ELNSP_7ScaleInE1ELSS_1EEEEEENS4_6LayoutISD_NS5_IJSC_NSA_ILi0EEESW_EEEEENS5_IJNS4_10UnderscoreESZ_SZ_EEEEENS4_13SM90_TMA_LOADENS4_14ComposedLayoutINS4_7SwizzleILi1ELi4ELi3EEENS4_18smem_ptr_flag_bitsILi16EEENSV_INS5_IJNSA_ILi8EEESI_EEENS5_IJSI_SC_EEEEEEEvNS4_8identityENS4_23SM90_TMA_LOAD_MULTICASTES1C_vS1D_EENS_8epilogue10collective6detail29Sm90TmaWarpSpecializedAdapterINS1H_15DefaultEpilogueISK_SL_SL_NS1G_6thread17LinearCombinationISK_Li1EffLNS1L_9ScaleType4KindE0ELNS_15FloatRoundStyleE2ESK_EENS1_15EpilogueDefaultEEEEEvvEEEEvNT_6ParamsE)
        /*0008*/ 	.word	0x000000a8


	//----- nvinfo : EIATTR_FRAME_SIZE
	.align		4
.L_15:
        /*000c*/ 	.byte	0x04, 0x11
        /*000e*/ 	.short	(.L_17 - .L_16)
	.align		4
.L_16:
        /*0010*/ 	.word	index@(_ZN7cutlass13device_kernelINS_4gemm6kernel13GemmUniversalIN4cute5tupleIJiiiiEEENS1_10collective13CollectiveMmaINS1_34MainloopSm90TmaGmmaWarpSpecializedILi20ENS5_IJNS4_1CILi2EEENSA_ILi1EEESC_EEENS1_35KernelTmaWarpSpecializedCooperativeEEENS5_IJNSA_ILi192EEENSA_ILi160EEENSA_ILi16EEEEEENS_6half_tENS5_IJlSC_lEEESK_SL_NS4_8TiledMMAINS4_8MMA_AtomIJNS4_4SM904GMMA25MMA_64x32x16_F32F16F16_SSILNSP_5MajorE0ELSR_0ELNSP_7ScaleInE1ELSS_1EEEEEENS4_6LayoutISD_NS5_IJSC_NSA_ILi0EEESW_EEEEENS5_IJNS4_10UnderscoreESZ_SZ_EEEEENS4_13SM90_TMA_LOADENS4_14ComposedLayoutINS4_7SwizzleILi1ELi4ELi3EEENS4_18smem_ptr_flag_bitsILi16EEENSV_INS5_IJNSA_ILi8EEESI_EEENS5_IJSI_SC_EEEEEEEvNS4_8identityENS4_23SM90_TMA_LOAD_MULTICASTES1C_vS1D_EENS_8epilogue10collective6detail29Sm90TmaWarpSpecializedAdapterINS1H_15DefaultEpilogueISK_SL_SL_NS1G_6thread17LinearCombinationISK_Li1EffLNS1L_9ScaleType4KindE0ELNS_15FloatRoundStyleE2ESK_EENS1_15EpilogueDefaultEEEEEvvEEEEvNT_6ParamsE)
        /*0014*/ 	.word	0x00000008


	//----- nvinfo : EIATTR_MIN_STACK_SIZE
	.align		4
.L_17:
        /*0018*/ 	.byte	0x04, 0x12
        /*001a*/ 	.short	(.L_19 - .L_18)
	.align		4
.L_18:
        /*001c*/ 	.word	index@(_ZN7cutlass13device_kernelINS_4gemm6kernel13GemmUniversalIN4cute5tupleIJiiiiEEENS1_10collective13CollectiveMmaINS1_34MainloopSm90TmaGmmaWarpSpecializedILi20ENS5_IJNS4_1CILi2EEENSA_ILi1EEESC_EEENS1_35KernelTmaWarpSpecializedCooperativeEEENS5_IJNSA_ILi192EEENSA_ILi160EEENSA_ILi16EEEEEENS_6half_tENS5_IJlSC_lEEESK_SL_NS4_8TiledMMAINS4_8MMA_AtomIJNS4_4SM904GMMA25MMA_64x32x16_F32F16F16_SSILNSP_5MajorE0ELSR_0ELNSP_7ScaleInE1ELSS_1EEEEEENS4_6LayoutISD_NS5_IJSC_NSA_ILi0EEESW_EEEEENS5_IJNS4_10UnderscoreESZ_SZ_EEEEENS4_13SM90_TMA_LOADENS4_14ComposedLayoutINS4_7SwizzleILi1ELi4ELi3EEENS4_18smem_ptr_flag_bitsILi16EEENSV_INS5_IJNSA_ILi8EEESI_EEENS5_IJSI_SC_EEEEEEEvNS4_8identityENS4_23SM90_TMA_LOAD_MULTICASTES1C_vS1D_EENS_8epilogue10collective6detail29Sm90TmaWarpSpecializedAdapterINS1H_15DefaultEpilogueISK_SL_SL_NS1G_6thread17LinearCombinationISK_Li1EffLNS1L_9ScaleType4KindE0ELNS_15FloatRoundStyleE2ESK_EENS1_15EpilogueDefaultEEEEEvvEEEEvNT_6ParamsE)
        /*0020*/ 	.word	0x00000008
.L_19:


//--------------------- .nv.compat                --------------------------
	.section	.nv.compat,"",@"SHT_CUDA_COMPAT_INFO"
	.align	4
        /*0000*/ 	.byte	0x02, 0x09, 0x01, 0x00, 0x02, 0x02, 0x04, 0x00, 0x02, 0x05, 0x05, 0x00, 0x03, 0x07, 0x01, 0x01
        /*0010*/ 	.byte	0x02, 0x03, 0x01, 0x00, 0x02, 0x06, 0x01, 0x00, 0x04, 0x0b, 0x08, 0x00, 0x00, 0x00, 0x00, 0x00
        /*0020*/ 	.byte	0x00, 0x00, 0x00, 0x00


//--------------------- .nv.info._ZN7cutlass13device_kernelINS_4gemm6kernel13GemmUniversalIN4cute5tupleIJiiiiEEENS1_10collective13CollectiveMmaINS1_34MainloopSm90TmaGmmaWarpSpecializedILi20ENS5_IJNS4_1CILi2EEENSA_ILi1EEESC_EEENS1_35KernelTmaWarpSpecializedCooperativeEEENS5_IJNSA_ILi192EEENSA_ILi160EEENSA_ILi16EEEEEENS_6half_tENS5_IJlSC_lEEESK_SL_NS4_8TiledMMAINS4_8MMA_AtomIJNS4_4SM904GMMA25MMA_64x32x16_F32F16F16_SSILNSP_5MajorE0ELSR_0ELNSP_7ScaleInE1ELSS_1EEEEEENS4_6LayoutISD_NS5_IJSC_NSA_ILi0EEESW_EEEEENS5_IJNS4_10UnderscoreESZ_SZ_EEEEENS4_13SM90_TMA_LOADENS4_14ComposedLayoutINS4_7SwizzleILi1ELi4ELi3EEENS4_18smem_ptr_flag_bitsILi16EEENSV_INS5_IJNSA_ILi8EEESI_EEENS5_IJSI_SC_EEEEEEEvNS4_8identityENS4_23SM90_TMA_LOAD_MULTICASTES1C_vS1D_EENS_8epilogue10collective6detail29Sm90TmaWarpSpecializedAdapterINS1H_15DefaultEpilogueISK_SL_SL_NS1G_6thread17LinearCombinationISK_Li1EffLNS1L_9ScaleType4KindE0ELNS_15FloatRoundStyleE2ESK_EENS1_15EpilogueDefaultEEEEEvvEEEEvNT_6ParamsE --------------------------
	.section	.nv.info._ZN7cutlass13device_kernelINS_4gemm6kernel13GemmUniversalIN4cute5tupleIJiiiiEEENS1_10collective13CollectiveMmaINS1_34MainloopSm90TmaGmmaWarpSpecializedILi20ENS5_IJNS4_1CILi2EEENSA_ILi1EEESC_EEENS1_35KernelTmaWarpSpecializedCooperativeEEENS5_IJNSA_ILi192EEENSA_ILi160EEENSA_ILi16EEEEEENS_6half_tENS5_IJlSC_lEEESK_SL_NS4_8TiledMMAINS4_8MMA_AtomIJNS4_4SM904GMMA25MMA_64x32x16_F32F16F16_SSILNSP_5MajorE0ELSR_0ELNSP_7ScaleInE1ELSS_1EEEEEENS4_6LayoutISD_NS5_IJSC_NSA_ILi0EEESW_EEEEENS5_IJNS4_10UnderscoreESZ_SZ_EEEEENS4_13SM90_TMA_LOADENS4_14ComposedLayoutINS4_7SwizzleILi1ELi4ELi3EEENS4_18smem_ptr_flag_bitsILi16EEENSV_INS5_IJNSA_ILi8EEESI_EEENS5_IJSI_SC_EEEEEEEvNS4_8identityENS4_23SM90_TMA_LOAD_MULTICASTES1C_vS1D_EENS_8epilogue10collective6detail29Sm90TmaWarpSpecializedAdapterINS1H_15DefaultEpilogueISK_SL_SL_NS1G_6thread17LinearCombinationISK_Li1EffLNS1L_9ScaleType4KindE0ELNS_15FloatRoundStyleE2ESK_EENS1_15EpilogueDefaultEEEEEvvEEEEvNT_6ParamsE,"",@"SHT_CUDA_INFO"
	.sectionflags	@""
	.align	4


	//----- nvinfo : EIATTR_CUDA_API_VERSION
	.align		4
        /*0000*/ 	.byte	0x04, 0x37
        /*0002*/ 	.short	(.L_21 - .L_20)
.L_20:
        /*0004*/ 	.word	0x00000082


	//----- nvinfo : EIATTR_KPARAM_INFO
	.align		4
.L_21:
        /*0008*/ 	.byte	0x04, 0x17
        /*000a*/ 	.short	(.L_23 - .L_22)
.L_22:
        /*000c*/ 	.word	0x00000000
        /*0010*/ 	.short	0x0000
        /*0012*/ 	.short	0x0070
        /*0014*/ 	.byte	0x00, 0xf0, 0x01, 0x10


	//----- nvinfo : EIATTR_SPARSE_MMA_MASK
	.align		4
.L_23:
        /*0018*/ 	.byte	0x03, 0x50
        /*001a*/ 	.short	0x0000


	//----- nvinfo : EIATTR_MAXREG_COUNT
	.align		4
        /*001c*/ 	.byte	0x03, 0x1b
        /*001e*/ 	.short	0x00a8


	//----- nvinfo : EIATTR_NUM_BARRIERS
	.align		4
        /*0020*/ 	.byte	0x02, 0x4c
        /*0022*/ 	.byte	0x01
	.zero		1


	//----- nvinfo : EIATTR_EXTERNS
	.align		4
        /*0024*/ 	.byte	0x04, 0x0f
        /*0026*/ 	.short	(.L_25 - .L_24)


	//   ....[0]....
	.align		4
.L_24:
        /*0028*/ 	.word	index@(__assertfail)


	//----- nvinfo : EIATTR_ANNOTATIONS
	.align		4
.L_25:
        /*002c*/ 	.byte	0x04, 0x55
        /*002e*/ 	.short	(.L_27 - .L_26)


	//   ....[0]....
.L_26:
        /*0030*/ 	.word	0x00000001
        /*0034*/ 	.byte	0x10, 0x0c, 0x00, 0x00, 0x01, 0x00, 0x00, 0x00, 0x40, 0x0c, 0x00, 0x00, 0x01, 0x00, 0x00, 0x00
        /*0044*/ 	.byte	0x30, 0x11, 0x00, 0x00, 0x01, 0x00, 0x00, 0x00, 0x40, 0x11, 0x00, 0x00, 0x01, 0x00, 0x00, 0x00
        /*0054*/ 	.byte	0x90, 0x23, 0x00, 0x00, 0x01, 0x00, 0x00, 0x00, 0xe0, 0x23, 0x00, 0x00, 0x01, 0x00, 0x00, 0x00
        /*0064*/ 	.byte	0x90, 0xc3, 0x00, 0x00, 0x01, 0x00, 0x00, 0x00, 0x80, 0xc9, 0x00, 0x00, 0x01, 0x00, 0x00, 0x00
        /*0074*/ 	.byte	0x90, 0xc9, 0x00, 0x00


	//----- nvinfo : EIATTR_MERCURY_ISA_VERSION
	.align		4
.L_27:
        /*0078*/ 	.byte	0x03, 0x5f
        /*007a*/ 	.short	0x0101


	//----- nvinfo : EIATTR_INT_WARP_WIDE_INSTR_OFFSETS
	.align		4
        /*007c*/ 	.byte	0x04, 0x31
        /*007e*/ 	.short	(.L_29 - .L_28)


	//   ....[0]....
.L_28:
        /*0080*/ 	.word	0x000006c0


	//   ....[1]....
        /*0084*/ 	.word	0x000006e0


	//   ....[2]....
        /*0088*/ 	.word	0x000008a0


	//----- nvinfo : EIATTR_COOP_GROUP_MASK_REGIDS
	.align		4
.L_29:
        /*008c*/ 	.byte	0x04, 0x29
        /*008e*/ 	.short	(.L_31 - .L_30)


	//   ....[0]....
.L_30:
        /*0090*/ 	.word	0xffffffff


	//   ....[1]....
        /*0094*/ 	.word	0xffffffff


	//   ....[2]....
        /*0098*/ 	.word	0xffffffff


	//   ....[3]....
        /*009c*/ 	.word	0xffffffff


	//   ....[4]....
        /*00a0*/ 	.word	0xffffffff


	//   ....[5]....
        /*00a4*/ 	.word	0xffffffff


	//----- nvinfo : EIATTR_COOP_GROUP_INSTR_OFFSETS
	.align		4
.L_31:
        /*00a8*/ 	.byte	0x04, 0x28
        /*00aa*/ 	.short	(.L_33 - .L_32)


	//   ....[0]....
.L_32:
        /*00ac*/ 	.word	0x00000070


	//   ....[1]....
        /*00b0*/ 	.word	0x00000080


	//   ....[2]....
        /*00b4*/ 	.word	0x00000140


	//   ....[3]....
        /*00b8*/ 	.word	0x00000510


	//   ....[4]....
        /*00bc*/ 	.word	0x00000a30


	//   ....[5]....
        /*00c0*/ 	.word	0x00001520


	//----- nvinfo : EIATTR_REG_RECONFIG
	.align		4
.L_33:
        /*00c4*/ 	.byte	0x01, 0x54
	.zero		2


	//----- nvinfo : EIATTR_SYSCALL_OFFSETS
	.align		4
        /*00c8*/ 	.byte	0x04, 0x46
        /*00ca*/ 	.short	(.L_35 - .L_34)


	//   ....[0]....
.L_34:
        /*00cc*/ 	.word	0x000016d0


	//----- nvinfo : EIATTR_MBARRIER_INSTR_OFFSETS
	.align		4
.L_35:
        /*00d0*/ 	.byte	0x04, 0x39
        /*00d2*/ 	.short	(.L_37 - .L_36)


	//   ....[0]....
.L_36:
        /*00d4*/ 	.word	0x00000260
        /*00d8*/ 	.word	0x000000ff
        /*00dc*/ 	.word	0x00000000
        /*00e0*/ 	.short	0x0100
        /*00e2*/ 	.byte	0x08
	.zero		1


	//   ....[1]....
        /*00e4*/ 	.word	0x00000270
        /*00e8*/ 	.word	0x000000ff
        /*00ec*/ 	.word	0x000000a0
        /*00f0*/ 	.short	0x0100
        /*00f2*/ 	.byte	0x08
	.zero		1


	//   ....[2]....
        /*00f4*/ 	.word	0x00000280
        /*00f8*/ 	.word	0x000000ff
        /*00fc*/ 	.word	0x00000008
        /*0100*/ 	.short	0x0100
        /*0102*/ 	.byte	0x08
	.zero		1


	//   ....[3]....
        /*0104*/ 	.word	0x00000290
        /*0108*/ 	.word	0x000000ff
        /*010c*/ 	.word	0x000000a8
        /*0110*/ 	.short	0x0100
        /*0112*/ 	.byte	0x08
	.zero		1


	//   ....[4]....
        /*0114*/ 	.word	0x000002a0
        /*0118*/ 	.word	0x000000ff
        /*011c*/ 	.word	0x00000010
        /*0120*/ 	.short	0x0100
        /*0122*/ 	.byte	0x08
	.zero		1


	//   ....[5]....
        /*0124*/ 	.word	0x000002b0
        /*0128*/ 	.word	0x000000ff
        /*012c*/ 	.word	0x000000b0
        /*0130*/ 	.short	0x0100
        /*0132*/ 	.byte	0x08
	.zero		1


	//   ....[6]....
        /*0134*/ 	.word	0x000002c0
        /*0138*/ 	.word	0x000000ff
        /*013c*/ 	.word	0x00000018
        /*0140*/ 	.short	0x0100
        /*0142*/ 	.byte	0x08
	.zero		1


	//   ....[7]....
        /*0144*/ 	.word	0x000002d0
        /*0148*/ 	.word	0x000000ff
        /*014c*/ 	.word	0x000000b8
        /*0150*/ 	.short	0x0100
        /*0152*/ 	.byte	0x08
	.zero		1


	//   ....[8]....
        /*0154*/ 	.word	0x000002e0
        /*0158*/ 	.word	0x000000ff
        /*015c*/ 	.word	0x00000020
        /*0160*/ 	.short	0x0100
        /*0162*/ 	.byte	0x08
	.zero		1


	//   ....[9]....
        /*0164*/ 	.word	0x000002f0
        /*0168*/ 	.word	0x000000ff
        /*016c*/ 	.word	0x000000c0
        /*0170*/ 	.short	0x0100
        /*0172*/ 	.byte	0x08
	.zero		1


	//   ....[10]....
        /*0174*/ 	.word	0x00000300
        /*0178*/ 	.word	0x000000ff
        /*017c*/ 	.word	0x00000028
        /*0180*/ 	.short	0x0100
        /*0182*/ 	.byte	0x08
	.zero		1


	//   ....[11]....
        /*0184*/ 	.word	0x00000310
        /*0188*/ 	.word	0x000000ff
        /*018c*/ 	.word	0x000000c8
        /*0190*/ 	.short	0x0100
        /*0192*/ 	.byte	0x08
	.zero		1


	//   ....[12]....
        /*0194*/ 	.word	0x00000320
        /*0198*/ 	.word	0x000000ff
        /*019c*/ 	.word	0x00000030
        /*01a0*/ 	.short	0x0100
        /*01a2*/ 	.byte	0x08
	.zero		1


	//   ....[13]....
        /*01a4*/ 	.word	0x00000330
        /*01a8*/ 	.word	0x000000ff
        /*01ac*/ 	.word	0x000000d0
        /*01b0*/ 	.short	0x0100
        /*01b2*/ 	.byte	0x08
	.zero		1


	//   ....[14]....
        /*01b4*/ 	.word	0x00000340
        /*01b8*/ 	.word	0x000000ff
        /*01bc*/ 	.word	0x00000038
        /*01c0*/ 	.short	0x0100
        /*01c2*/ 	.byte	0x08
	.zero		1


	//   ....[15]....
        /*01c4*/ 	.word	0x00000350
        /*01c8*/ 	.word	0x000000ff
        /*01cc*/ 	.word	0x000000d8
        /*01d0*/ 	.short	0x0100
        /*01d2*/ 	.byte	0x08
	.zero		1


	//   ....[16]....
        /*01d4*/ 	.word	0x00000360
        /*01d8*/ 	.word	0x000000ff
        /*01dc*/ 	.word	0x00000040
        /*01e0*/ 	.short	0x0100
        /*01e2*/ 	.byte	0x08
	.zero		1


	//   ....[17]....
        /*01e4*/ 	.word	0x00000370
        /*01e8*/ 	.word	0x000000ff
        /*01ec*/ 	.word	0x000000e0
        /*01f0*/ 	.short	0x0100
        /*01f2*/ 	.byte	0x08
	.zero		1


	//   ....[18]....
        /*01f4*/ 	.word	0x00000380
        /*01f8*/ 	.word	0x000000ff
        /*01fc*/ 	.word	0x00000048
        /*0200*/ 	.short	0x0100
        /*0202*/ 	.byte	0x08
	.zero		1


	//   ....[19]....
        /*0204*/ 	.word	0x00000390
        /*0208*/ 	.word	0x000000ff
        /*020c*/ 	.word	0x000000e8
        /*0210*/ 	.short	0x0100
        /*0212*/ 	.byte	0x08
	.zero		1


	//   ....[20]....
        /*0214*/ 	.word	0x000003a0
        /*0218*/ 	.word	0x000000ff
        /*021c*/ 	.word	0x00000050
        /*0220*/ 	.short	0x0100
        /*0222*/ 	.byte	0x08
	.zero		1


	//   ....[21]....
        /*0224*/ 	.word	0x000003b0
        /*0228*/ 	.word	0x000000ff
        /*022c*/ 	.word	0x000000f0
        /*0230*/ 	.short	0x0100
        /*0232*/ 	.byte	0x08
	.zero		1


	//   ....[22]....
        /*0234*/ 	.word	0x000003c0
        /*0238*/ 	.word	0x000000ff
        /*023c*/ 	.word	0x00000058
        /*0240*/ 	.short	0x0100
        /*0242*/ 	.byte	0x08
	.zero		1


	//   ....[23]....
        /*0244*/ 	.word	0x000003d0
        /*0248*/ 	.word	0x000000ff
        /*024c*/ 	.word	0x000000f8
        /*0250*/ 	.short	0x0100
        /*0252*/ 	.byte	0x08
	.zero		1


	//   ....[24]....
        /*0254*/ 	.word	0x000003e0
        /*0258*/ 	.word	0x000000ff
        /*025c*/ 	.word	0x00000060
        /*0260*/ 	.short	0x0100
        /*0262*/ 	.byte	0x08
	.zero		1


	//   ....[25]....
        /*0264*/ 	.word	0x000003f0
        /*0268*/ 	.word	0x000000ff
        /*026c*/ 	.word	0x00000100
        /*0270*/ 	.short	0x0100
        /*0272*/ 	.byte	0x08
	.zero		1


	//   ....[26]....
        /*0274*/ 	.word	0x00000400
        /*0278*/ 	.word	0x000000ff
        /*027c*/ 	.word	0x00000068
        /*0280*/ 	.short	0x0100
        /*0282*/ 	.byte	0x08
	.zero		1


	//   ....[27]....
        /*0284*/ 	.word	0x00000410
        /*0288*/ 	.word	0x000000ff
        /*028c*/ 	.word	0x00000108
        /*0290*/ 	.short	0x0100
        /*0292*/ 	.byte	0x08
	.zero		1


	//   ....[28]....
        /*0294*/ 	.word	0x00000420
        /*0298*/ 	.word	0x000000ff
        /*029c*/ 	.word	0x00000070
        /*02a0*/ 	.short	0x0100
        /*02a2*/ 	.byte	0x08
	.zero		1


	//   ....[29]....
        /*02a4*/ 	.word	0x00000430
        /*02a8*/ 	.word	0x000000ff
        /*02ac*/ 	.word	0x00000110
        /*02b0*/ 	.short	0x0100
        /*02b2*/ 	.byte	0x08
	.zero		1


	//   ....[30]....
        /*02b4*/ 	.word	0x00000440
        /*02b8*/ 	.word	0x000000ff
        /*02bc*/ 	.word	0x00000078
        /*02c0*/ 	.short	0x0100
        /*02c2*/ 	.byte	0x08
	.zero		1


	//   ....[31]....
        /*02c4*/ 	.word	0x00000450
        /*02c8*/ 	.word	0x000000ff
        /*02cc*/ 	.word	0x00000118
        /*02d0*/ 	.short	0x0100
        /*02d2*/ 	.byte	0x08
	.zero		1


	//   ....[32]....
        /*02d4*/ 	.word	0x00000460
        /*02d8*/ 	.word	0x000000ff
        /*02dc*/ 	.word	0x00000080
        /*02e0*/ 	.short	0x0100
        /*02e2*/ 	.byte	0x08
	.zero		1


	//   ....[33]....
        /*02e4*/ 	.word	0x00000470
        /*02e8*/ 	.word	0x000000ff
        /*02ec*/ 	.word	0x00000120
        /*02f0*/ 	.short	0x0100
        /*02f2*/ 	.byte	0x08
	.zero		1


	//   ....[34]....
        /*02f4*/ 	.word	0x00000480
        /*02f8*/ 	.word	0x000000ff
        /*02fc*/ 	.word	0x00000088
        /*0300*/ 	.short	0x0100
        /*0302*/ 	.byte	0x08
	.zero		1


	//   ....[35]....
        /*0304*/ 	.word	0x00000490
        /*0308*/ 	.word	0x000000ff
        /*030c*/ 	.word	0x00000128
        /*0310*/ 	.short	0x0100
        /*0312*/ 	.byte	0x08
	.zero		1


	//   ....[36]....
        /*0314*/ 	.word	0x000004a0
        /*0318*/ 	.word	0x000000ff
        /*031c*/ 	.word	0x00000090
        /*0320*/ 	.short	0x0100
        /*0322*/ 	.byte	0x08
	.zero		1


	//   ....[37]....
        /*0324*/ 	.word	0x000004b0
        /*0328*/ 	.word	0x000000ff
        /*032c*/ 	.word	0x00000130
        /*0330*/ 	.short	0x0100
        /*0332*/ 	.byte	0x08
	.zero		1


	//   ....[38]....
        /*0334*/ 	.word	0x000004c0
        /*0338*/ 	.word	0x000000ff
        /*033c*/ 	.word	0x00000098
        /*0340*/ 	.short	0x0100
        /*0342*/ 	.byte	0x08
	.zero		1


	//   ....[39]....
        /*0344*/ 	.word	0x000004d0
        /*0348*/ 	.word	0x000000ff
        /*034c*/ 	.word	0x00000138
        /*0350*/ 	.short	0x0100
        /*0352*/ 	.byte	0x08
	.zero		1


	//   ....[40]....
        /*0354*/ 	.word	0x00000930
        /*0358*/ 	.word	0x000000ff
        /*035c*/ 	.word	0x00000150
        /*0360*/ 	.short	0x0100
        /*0362*/ 	.byte	0x06
	.zero		1


	//   ....[41]....
        /*0364*/ 	.word	0x000009c0
        /*0368*/ 	.word	0x000000ff
        /*036c*/ 	.word	0x00000158
        /*0370*/ 	.short	0x0100
        /*0372*/ 	.byte	0x06
	.zero		1


	//   ....[42]....
        /*0374*/ 	.word	0x00001750
        /*0378*/ 	.word	0x00000003
        /*037c*/ 	.word	0x00000000
        /*0380*/ 	.short	0x010a
        /*0382*/ 	.byte	0x3f
	.zero		1


	//   ....[43]....
        /*0384*/ 	.word	0x00001790
        /*0388*/ 	.word	0x00000003
        /*038c*/ 	.word	0x00000000
        /*0390*/ 	.short	0x010a
        /*0392*/ 	.byte	0x3f
	.zero		1


	//   ....[44]....
        /*0394*/ 	.word	0x00001d00
        /*0398*/ 	.word	0x000000ff
        /*039c*/ 	.word	0x00000000
        /*03a0*/ 	.short	0x010a
        /*03a2*/ 	.byte	0x07
	.zero		1


	//   ....[45]....
        /*03a4*/ 	.word	0x00001d40
        /*03a8*/ 	.word	0x000000ff
        /*03ac*/ 	.word	0x00000000
        /*03b0*/ 	.short	0x010a
        /*03b2*/ 	.byte	0x07
	.zero		1


	//   ....[46]....
        /*03b4*/ 	.word	0x00002190
        /*03b8*/ 	.word	0x00000006
        /*03bc*/ 	.word	0x00000000
        /*03c0*/ 	.short	0x0101
        /*03c2*/ 	.byte	0x3f
	.zero		1


	//   ....[47]....
        /*03c4*/ 	.word	0x00002350
        /*03c8*/ 	.word	0x00000000
        /*03cc*/ 	.word	0x00000000
        /*03d0*/ 	.short	0x0101
        /*03d2*/ 	.byte	0x3f
	.zero		1


	//   ....[48]....
        /*03d4*/ 	.word	0x0000d2d0
        /*03d8*/ 	.word	0x0000000f
        /*03dc*/ 	.word	0x000000a0
        /*03e0*/ 	.short	0x010a
        /*03e2*/ 	.byte	0x3f
	.zero		1


	//   ....[49]....
        /*03e4*/ 	.word	0x0000d670
        /*03e8*/ 	.word	0x00000004
        /*03ec*/ 	.word	0x00000158
        /*03f0*/ 	.short	0x0101
        /*03f2*/ 	.byte	0x3f
	.zero		1


	//   ....[50]....
        /*03f4*/ 	.word	0x0000ddd0
        /*03f8*/ 	.word	0x00000007
        /*03fc*/ 	.word	0x00000000
        /*0400*/ 	.short	0x010a
        /*0402*/ 	.byte	0x3f
	.zero		1


	//   ....[51]....
        /*0404*/ 	.word	0x0000de50
        /*0408*/ 	.word	0x00000009
        /*040c*/ 	.word	0x00000000
        /*0410*/ 	.short	0x010a
        /*0412*/ 	.byte	0x3f
	.zero		1


	//   ....[52]....
        /*0414*/ 	.word	0x0000dee0
        /*0418*/ 	.word	0x00000006
        /*041c*/ 	.word	0x00000000
        /*0420*/ 	.short	0x010a
        /*0422*/ 	.byte	0x3f
	.zero		1


	//   ....[53]....
        /*0424*/ 	.word	0x0000df70
        /*0428*/ 	.word	0x00000009
        /*042c*/ 	.word	0x00000000
        /*0430*/ 	.short	0x010a
        /*0432*/ 	.byte	0x3f
	.zero		1


	//   ....[54]....
        /*0434*/ 	.word	0x0000e000
        /*0438*/ 	.word	0x00000006
        /*043c*/ 	.word	0x00000000
        /*0440*/ 	.short	0x010a
        /*0442*/ 	.byte	0x3f
	.zero		1


	//   ....[55]....
        /*0444*/ 	.word	0x0000e090
        /*0448*/ 	.word	0x00000009
        /*044c*/ 	.word	0x00000000
        /*0450*/ 	.short	0x010a
        /*0452*/ 	.byte	0x3f
	.zero		1


	//   ....[56]....
        /*0454*/ 	.word	0x0000e120
        /*0458*/ 	.word	0x00000006
        /*045c*/ 	.word	0x00000000
        /*0460*/ 	.short	0x010a
        /*0462*/ 	.byte	0x3f
	.zero		1


	//   ....[57]....
        /*0464*/ 	.word	0x0000e1b0
        /*0468*/ 	.word	0x00000009
        /*046c*/ 	.word	0x00000000
        /*0470*/ 	.short	0x010a
        /*0472*/ 	.byte	0x3f
	.zero		1


	//   ....[58]....
        /*0474*/ 	.word	0x0000e240
        /*0478*/ 	.word	0x00000006
        /*047c*/ 	.word	0x00000000
        /*0480*/ 	.short	0x010a
        /*0482*/ 	.byte	0x3f
	.zero		1


	//   ....[59]....
        /*0484*/ 	.word	0x0000e2d0
        /*0488*/ 	.word	0x00000009
        /*048c*/ 	.word	0x00000000
        /*0490*/ 	.short	0x010a
        /*0492*/ 	.byte	0x3f
	.zero		1


	//   ....[60]....
        /*0494*/ 	.word	0x0000e360
        /*0498*/ 	.word	0x00000006
        /*049c*/ 	.word	0x00000000
        /*04a0*/ 	.short	0x010a
        /*04a2*/ 	.byte	0x3f
	.zero		1


	//   ....[61]....
        /*04a4*/ 	.word	0x0000e3f0
        /*04a8*/ 	.word	0x00000009
        /*04ac*/ 	.word	0x00000000
        /*04b0*/ 	.short	0x010a
        /*04b2*/ 	.byte	0x3f
	.zero		1


	//   ....[62]....
        /*04b4*/ 	.word	0x0000e480
        /*04b8*/ 	.word	0x00000006
        /*04bc*/ 	.word	0x00000000
        /*04c0*/ 	.short	0x010a
        /*04c2*/ 	.byte	0x3f
	.zero		1


	//   ....[63]....
        /*04c4*/ 	.word	0x0000e510
        /*04c8*/ 	.word	0x00000009
        /*04cc*/ 	.word	0x00000000
        /*04d0*/ 	.short	0x010a
        /*04d2*/ 	.byte	0x3f
	.zero		1


	//   ....[64]....
        /*04d4*/ 	.word	0x0000e5a0
        /*04d8*/ 	.word	0x00000006
        /*04dc*/ 	.word	0x00000000
        /*04e0*/ 	.short	0x010a
        /*04e2*/ 	.byte	0x3f
	.zero		1


	//   ....[65]....
        /*04e4*/ 	.word	0x0000e630
        /*04e8*/ 	.word	0x00000009
        /*04ec*/ 	.word	0x00000000
        /*04f0*/ 	.short	0x010a
        /*04f2*/ 	.byte	0x3f
	.zero		1


	//   ....[66]....
        /*04f4*/ 	.word	0x0000e6c0
        /*04f8*/ 	.word	0x00000006
        /*04fc*/ 	.word	0x00000000
        /*0500*/ 	.short	0x010a
        /*0502*/ 	.byte	0x3f
	.zero		1


	//   ....[67]....
        /*0504*/ 	.word	0x0000e750
        /*0508*/ 	.word	0x00000009
        /*050c*/ 	.word	0x00000000
        /*0510*/ 	.short	0x010a
        /*0512*/ 	.byte	0x3f
	.zero		1


	//   ....[68]....
        /*0514*/ 	.word	0x0000e7e0
        /*0518*/ 	.word	0x00000006
        /*051c*/ 	.word	0x00000000
        /*0520*/ 	.short	0x010a
        /*0522*/ 	.byte	0x3f
	.zero		1


	//   ....[69]....
        /*0524*/ 	.word	0x0000e870
        /*0528*/ 	.word	0x00000003
        /*052c*/ 	.word	0x00000000
        /*0530*/ 	.short	0x010a
        /*0532*/ 	.byte	0x3f
	.zero		1


	//   ....[70]....
        /*0534*/ 	.word	0x0000e8d0
        /*0538*/ 	.word	0x00000003
        /*053c*/ 	.word	0x00000000
        /*0540*/ 	.short	0x010a
        /*0542*/ 	.byte	0x3f
	.zero		1


	//   ....[71]....
        /*0544*/ 	.word	0x0000e930
        /*0548*/ 	.word	0x00000006
        /*054c*/ 	.word	0x00000000
        /*0550*/ 	.short	0x010a
        /*0552*/ 	.byte	0x3f
	.zero		1


	//   ....[72]....
        /*0554*/ 	.word	0x0000ea00
        /*0558*/ 	.word	0x0000000f
        /*055c*/ 	.word	0x000000a0
        /*0560*/ 	.short	0x010a
        /*0562*/ 	.byte	0x3f
	.zero		1


	//   ....[73]....
        /*0564*/ 	.word	0x0000ead0
        /*0568*/ 	.word	0x00000007
        /*056c*/ 	.word	0x00000000
        /*0570*/ 	.short	0x010a
        /*0572*/ 	.byte	0x3f
	.zero		1


	//   ....[74]....
        /*0574*/ 	.word	0x0000eb20
        /*0578*/ 	.word	0x00000009
        /*057c*/ 	.word	0x00000000
        /*0580*/ 	.short	0x010a
        /*0582*/ 	.byte	0x3f
	.zero		1


	//   ....[75]....
        /*0584*/ 	.word	0x0000eb70
        /*0588*/ 	.word	0x00000006
        /*058c*/ 	.word	0x00000000
        /*0590*/ 	.short	0x010a
        /*0592*/ 	.byte	0x3f
	.zero		1


	//   ....[76]....
        /*0594*/ 	.word	0x0000ebc0
        /*0598*/ 	.word	0x00000009
        /*059c*/ 	.word	0x00000000
        /*05a0*/ 	.short	0x010a
        /*05a2*/ 	.byte	0x3f
	.zero		1


	//   ....[77]....
        /*05a4*/ 	.word	0x0000ec10
        /*05a8*/ 	.word	0x00000006
        /*05ac*/ 	.word	0x00000000
        /*05b0*/ 	.short	0x010a
        /*05b2*/ 	.byte	0x3f
	.zero		1


	//   ....[78]....
        /*05b4*/ 	.word	0x0000ec60
        /*05b8*/ 	.word	0x00000009
        /*05bc*/ 	.word	0x00000000
        /*05c0*/ 	.short	0x010a
        /*05c2*/ 	.byte	0x3f
	.zero		1


	//   ....[79]....
        /*05c4*/ 	.word	0x0000ecb0
        /*05c8*/ 	.word	0x00000006
        /*05cc*/ 	.word	0x00000000
        /*05d0*/ 	.short	0x010a
        /*05d2*/ 	.byte	0x3f
	.zero		1


	//   ....[80]....
        /*05d4*/ 	.word	0x0000ed00
        /*05d8*/ 	.word	0x00000009
        /*05dc*/ 	.word	0x00000000
        /*05e0*/ 	.short	0x010a
        /*05e2*/ 	.byte	0x3f
	.zero		1


	//   ....[81]....
        /*05e4*/ 	.word	0x0000ed50
        /*05e8*/ 	.word	0x00000006
        /*05ec*/ 	.word	0x00000000
        /*05f0*/ 	.short	0x010a
        /*05f2*/ 	.byte	0x3f
	.zero		1


	//   ....[82]....
        /*05f4*/ 	.word	0x0000eda0
        /*05f8*/ 	.word	0x00000009
        /*05fc*/ 	.word	0x00000000
        /*0600*/ 	.short	0x010a
        /*0602*/ 	.byte	0x3f
	.zero		1


	//   ....[83]....
        /*0604*/ 	.word	0x0000edf0
        /*0608*/ 	.word	0x00000006
        /*060c*/ 	.word	0x00000000
        /*0610*/ 	.short	0x010a
        /*0612*/ 	.byte	0x3f
	.zero		1


	//   ....[84]....
        /*0614*/ 	.word	0x0000ee40
        /*0618*/ 	.word	0x00000009
        /*061c*/ 	.word	0x00000000
        /*0620*/ 	.short	0x010a
        /*0622*/ 	.byte	0x3f
	.zero		1


	//   ....[85]....
        /*0624*/ 	.word	0x0000ee90
        /*0628*/ 	.word	0x00000006
        /*062c*/ 	.word	0x00000000
        /*0630*/ 	.short	0x010a
        /*0632*/ 	.byte	0x3f
	.zero		1


	//   ....[86]....
        /*0634*/ 	.word	0x0000eee0
        /*0638*/ 	.word	0x00000009
        /*063c*/ 	.word	0x00000000
        /*0640*/ 	.short	0x010a
        /*0642*/ 	.byte	0x3f
	.zero		1


	//   ....[87]....
        /*0644*/ 	.word	0x0000ef30
        /*0648*/ 	.word	0x00000006
        /*064c*/ 	.word	0x00000000
        /*0650*/ 	.short	0x010a
        /*0652*/ 	.byte	0x3f
	.zero		1


	//   ....[88]....
        /*0654*/ 	.word	0x0000ef80
        /*0658*/ 	.word	0x00000009
        /*065c*/ 	.word	0x00000000
        /*0660*/ 	.short	0x010a
        /*0662*/ 	.byte	0x3f
	.zero		1


	//   ....[89]....
        /*0664*/ 	.word	0x0000efd0
        /*0668*/ 	.word	0x00000006
        /*066c*/ 	.word	0x00000000
        /*0670*/ 	.short	0x010a
        /*0672*/ 	.byte	0x3f
	.zero		1


	//   ....[90]....
        /*0674*/ 	.word	0x0000f020
        /*0678*/ 	.word	0x00000009
        /*067c*/ 	.word	0x00000000
        /*0680*/ 	.short	0x010a
        /*0682*/ 	.byte	0x3f
	.zero		1


	//   ....[91]....
        /*0684*/ 	.word	0x0000f070
        /*0688*/ 	.word	0x00000006
        /*068c*/ 	.word	0x00000000
        /*0690*/ 	.short	0x010a
        /*0692*/ 	.byte	0x3f
	.zero		1


	//----- nvinfo : EIATTR_NUM_MBARRIERS
	.align		4
.L_37:
        /*0694*/ 	.byte	0x03, 0x38
        /*0696*/ 	.short	0x002a


	//----- nvinfo : EIATTR_EXIT_INSTR_OFFSETS
	.align		4
        /*0698*/ 	.byte	0x04, 0x1c
        /*069a*/ 	.short	(.L_39 - .L_38)


	//   ....[0]....
.L_38:
        /*069c*/ 	.word	0x00000bb0


	//   ....[1]....
        /*06a0*/ 	.word	0x00001430


	//   ....[2]....
        /*06a4*/ 	.word	0x0000c9c0


	//   ....[3]....
        /*06a8*/ 	.word	0x0000cf60


	//   ....[4]....
        /*06ac*/ 	.word	0x0000e8c0


	//----- nvinfo : EIATTR_MAX_THREADS
	.align		4
.L_39:
        /*06b0*/ 	.byte	0x04, 0x05
        /*06b2*/ 	.short	(.L_41 - .L_40)
.L_40:
        /*06b4*/ 	.word	0x00000180
        /*06b8*/ 	.word	0x00000001
        /*06bc*/ 	.word	0x00000001


	//----- nvinfo : EIATTR_CRS_STACK_SIZE
	.align		4
.L_41:
        /*06c0*/ 	.byte	0x04, 0x1e
        /*06c2*/ 	.short	(.L_43 - .L_42)
.L_42:
        /*06c4*/ 	.word	0x00000000


	//----- nvinfo : EIATTR_CBANK_PARAM_SIZE
	.align		4
.L_43:
        /*06c8*/ 	.byte	0x03, 0x19
        /*06ca*/ 	.short	0x0470


	//----- nvinfo : EIATTR_PARAM_CBANK
	.align		4
        /*06cc*/ 	.byte	0x04, 0x0a
        /*06ce*/ 	.short	(.L_45 - .L_44)
	.align		4
.L_44:
        /*06d0*/ 	.word	index@(.nv.constant0._ZN7cutlass13device_kernelINS_4gemm6kernel13GemmUniversalIN4cute5tupleIJiiiiEEENS1_10collective13CollectiveMmaINS1_34MainloopSm90TmaGmmaWarpSpecializedILi20ENS5_IJNS4_1CILi2EEENSA_ILi1EEESC_EEENS1_35KernelTmaWarpSpecializedCooperativeEEENS5_IJNSA_ILi192EEENSA_ILi160EEENSA_ILi16EEEEEENS_6half_tENS5_IJlSC_lEEESK_SL_NS4_8TiledMMAINS4_8MMA_AtomIJNS4_4SM904GMMA25MMA_64x32x16_F32F16F16_SSILNSP_5MajorE0ELSR_0ELNSP_7ScaleInE1ELSS_1EEEEEENS4_6LayoutISD_NS5_IJSC_NSA_ILi0EEESW_EEEEENS5_IJNS4_10UnderscoreESZ_SZ_EEEEENS4_13SM90_TMA_LOADENS4_14ComposedLayoutINS4_7SwizzleILi1ELi4ELi3EEENS4_18smem_ptr_flag_bitsILi16EEENSV_INS5_IJNSA_ILi8EEESI_EEENS5_IJSI_SC_EEEEEEEvNS4_8identityENS4_23SM90_TMA_LOAD_MULTICASTES1C_vS1D_EENS_8epilogue10collective6detail29Sm90TmaWarpSpecializedAdapterINS1H_15DefaultEpilogueISK_SL_SL_NS1G_6thread17LinearCombinationISK_Li1EffLNS1L_9ScaleType4KindE0ELNS_15FloatRoundStyleE2ESK_EENS1_15EpilogueDefaultEEEEEvvEEEEvNT_6ParamsE)
        /*06d4*/ 	.short	0x0210
        /*06d6*/ 	.short	0x0470


	//----- nvinfo : EIATTR_SW_WAR
	.align		4
.L_45:
        /*06d8*/ 	.byte	0x04, 0x36
        /*06da*/ 	.short	(.L_47 - .L_46)
.L_46:
        /*06dc*/ 	.word	0x00000008
.L_47:


//--------------------- .nv.callgraph             --------------------------
	.section	.nv.callgraph,"",@"SHT_CUDA_CALLGRAPH"
	.align	4
	.sectionentsize	8
	.align		4
        /*0000*/ 	.word	0x00000000
	.align		4
        /*0004*/ 	.word	0xffffffff
	.align		4
        /*0008*/ 	.word	index@(_ZN7cutlass13device_kernelINS_4gemm6kernel13GemmUniversalIN4cute5tupleIJiiiiEEENS1_10collective13CollectiveMmaINS1_34MainloopSm90TmaGmmaWarpSpecializedILi20ENS5_IJNS4_1CILi2EEENSA_ILi1EEESC_EEENS1_35KernelTmaWarpSpecializedCooperativeEEENS5_IJNSA_ILi192EEENSA_ILi160EEENSA_ILi16EEEEEENS_6half_tENS5_IJlSC_lEEESK_SL_NS4_8TiledMMAINS4_8MMA_AtomIJNS4_4SM904GMMA25MMA_64x32x16_F32F16F16_SSILNSP_5MajorE0ELSR_0ELNSP_7ScaleInE1ELSS_1EEEEEENS4_6LayoutISD_NS5_IJSC_NSA_ILi0EEESW_EEEEENS5_IJNS4_10UnderscoreESZ_SZ_EEEEENS4_13SM90_TMA_LOADENS4_14ComposedLayoutINS4_7SwizzleILi1ELi4ELi3EEENS4_18smem_ptr_flag_bitsILi16EEENSV_INS5_IJNSA_ILi8EEESI_EEENS5_IJSI_SC_EEEEEEEvNS4_8identityENS4_23SM90_TMA_LOAD_MULTICASTES1C_vS1D_EENS_8epilogue10collective6detail29Sm90TmaWarpSpecializedAdapterINS1H_15DefaultEpilogueISK_SL_SL_NS1G_6thread17LinearCombinationISK_Li1EffLNS1L_9ScaleType4KindE0ELNS_15FloatRoundStyleE2ESK_EENS1_15EpilogueDefaultEEEEEvvEEEEvNT_6ParamsE)
	.align		4
        /*000c*/ 	.word	index@(__assertfail)
	.align		4
        /*0010*/ 	.word	0x00000000
	.align		4
        /*0014*/ 	.word	0xfffffffe
	.align		4
        /*0018*/ 	.word	0x00000000
	.align		4
        /*001c*/ 	.word	0xfffffffd
	.align		4
        /*0020*/ 	.word	0x00000000
	.align		4
        /*0024*/ 	.word	0xfffffffc


//--------------------- .nv.constant4             --------------------------
	.section	.nv.constant4,"a",@progbits
	.align	8
	.align		8
.nv.constant4:
        /*0000*/ 	.dword	__assertfail
	.align		8
        /*0008*/ 	.dword	__unnamed_1
	.align		8
        /*0010*/ 	.dword	_ZN39_INTERNAL_bf7a8ffe_4_k_cu_bb64ca71_68264cuda3std3__45__cpo5beginE
	.align		8
        /*0018*/ 	.dword	_ZN39_INTERNAL_bf7a8ffe_4_k_cu_bb64ca71_68264cuda3std3__45__cpo3endE
	.align		8
        /*0020*/ 	.dword	_ZN39_INTERNAL_bf7a8ffe_4_k_cu_bb64ca71_68264cuda3std3__45__cpo6cbeginE
	.align		8
        /*0028*/ 	.dword	_ZN39_INTERNAL_bf7a8ffe_4_k_cu_bb64ca71_68264cuda3std3__45__cpo4cendE
	.align		8
        /*0030*/ 	.dword	_ZN39_INTERNAL_bf7a8ffe_4_k_cu_bb64ca71_68264cuda3std3__441_GLOBAL__N__bf7a8ffe_4_k_cu_bb64ca71_68266ignoreE
	.align		8
        /*0038*/ 	.dword	_ZN39_INTERNAL_bf7a8ffe_4_k_cu_bb64ca71_68264cuda3std3__419piecewise_constructE
	.align		8
        /*0040*/ 	.dword	_ZN39_INTERNAL_bf7a8ffe_4_k_cu_bb64ca71_68264cuda3std3__48in_placeE
	.align		8
        /*0048*/ 	.dword	_ZN39_INTERNAL_bf7a8ffe_4_k_cu_bb64ca71_68264cuda3std6ranges3__45__cpo4swapE
	.align		8
        /*0050*/ 	.dword	_ZN39_INTERNAL_bf7a8ffe_4_k_cu_bb64ca71_68264cuda3std6ranges3__45__cpo9iter_moveE
	.align		8
        /*0058*/ 	.dword	_ZN39_INTERNAL_bf7a8ffe_4_k_cu_bb64ca71_68264cute7productE
	.align		8
        /*0060*/ 	.dword	_ZN39_INTERNAL_bf7a8ffe_4_k_cu_bb64ca71_68264cute1_E
	.align		8
        /*0068*/ 	.dword	$str$22
	.align		8
        /*0070*/ 	.dword	$str$23


//--------------------- .text._ZN7cutlass13device_kernelINS_4gemm6kernel13GemmUniversalIN4cute5tupleIJiiiiEEENS1_10collective13CollectiveMmaINS1_34MainloopSm90TmaGmmaWarpSpecializedILi20ENS5_IJNS4_1CILi2EEENSA_ILi1EEESC_EEENS1_35KernelTmaWarpSpecializedCooperativeEEENS5_IJNSA_ILi192EEENSA_ILi160EEENSA_ILi16EEEEEENS_6half_tENS5_IJlSC_lEEESK_SL_NS4_8TiledMMAINS4_8MMA_AtomIJNS4_4SM904GMMA25MMA_64x32x16_F32F16F16_SSILNSP_5MajorE0ELSR_0ELNSP_7ScaleInE1ELSS_1EEEEEENS4_6LayoutISD_NS5_IJSC_NSA_ILi0EEESW_EEEEENS5_IJNS4_10UnderscoreESZ_SZ_EEEEENS4_13SM90_TMA_LOADENS4_14ComposedLayoutINS4_7SwizzleILi1ELi4ELi3EEENS4_18smem_ptr_flag_bitsILi16EEENSV_INS5_IJNSA_ILi8EEESI_EEENS5_IJSI_SC_EEEEEEEvNS4_8identityENS4_23SM90_TMA_LOAD_MULTICASTES1C_vS1D_EENS_8epilogue10collective6detail29Sm90TmaWarpSpecializedAdapterINS1H_15DefaultEpilogueISK_SL_SL_NS1G_6thread17LinearCombinationISK_Li1EffLNS1L_9ScaleType4KindE0ELNS_15FloatRoundStyleE2ESK_EENS1_15EpilogueDefaultEEEEEvvEEEEvNT_6ParamsE --------------------------
	.section	.text._ZN7cutlass13device_kernelINS_4gemm6kernel13GemmUniversalIN4cute5tupleIJiiiiEEENS1_10collective13CollectiveMmaINS1_34MainloopSm90TmaGmmaWarpSpecializedILi20ENS5_IJNS4_1CILi2EEENSA_ILi1EEESC_EEENS1_35KernelTmaWarpSpecializedCooperativeEEENS5_IJNSA_ILi192EEENSA_ILi160EEENSA_ILi16EEEEEENS_6half_tENS5_IJlSC_lEEESK_SL_NS4_8TiledMMAINS4_8MMA_AtomIJNS4_4SM904GMMA25MMA_64x32x16_F32F16F16_SSILNSP_5MajorE0ELSR_0ELNSP_7ScaleInE1ELSS_1EEEEEENS4_6LayoutISD_NS5_IJSC_NSA_ILi0EEESW_EEEEENS5_IJNS4_10UnderscoreESZ_SZ_EEEEENS4_13SM90_TMA_LOADENS4_14ComposedLayoutINS4_7SwizzleILi1ELi4ELi3EEENS4_18smem_ptr_flag_bitsILi16EEENSV_INS5_IJNSA_ILi8EEESI_EEENS5_IJSI_SC_EEEEEEEvNS4_8identityENS4_23SM90_TMA_LOAD_MULTICASTES1C_vS1D_EENS_8epilogue10collective6detail29Sm90TmaWarpSpecializedAdapterINS1H_15DefaultEpilogueISK_SL_SL_NS1G_6thread17LinearCombinationISK_Li1EffLNS1L_9ScaleType4KindE0ELNS_15FloatRoundStyleE2ESK_EENS1_15EpilogueDefaultEEEEEvvEEEEvNT_6ParamsE,"ax",@progbits
	.align	128
.text._ZN7cutlass13device_kernelINS_4gemm6kernel13GemmUniversalIN4cute5tupleIJiiiiEEENS1_10collective13CollectiveMmaINS1_34MainloopSm90TmaGmmaWarpSpecializedILi20ENS5_IJNS4_1CILi2EEENSA_ILi1EEESC_EEENS1_35KernelTmaWarpSpecializedCooperativeEEENS5_IJNSA_ILi192EEENSA_ILi160EEENSA_ILi16EEEEEENS_6half_tENS5_IJlSC_lEEESK_SL_NS4_8TiledMMAINS4_8MMA_AtomIJNS4_4SM904GMMA25MMA_64x32x16_F32F16F16_SSILNSP_5MajorE0ELSR_0ELNSP_7ScaleInE1ELSS_1EEEEEENS4_6LayoutISD_NS5_IJSC_NSA_ILi0EEESW_EEEEENS5_IJNS4_10UnderscoreESZ_SZ_EEEEENS4_13SM90_TMA_LOADENS4_14ComposedLayoutINS4_7SwizzleILi1ELi4ELi3EEENS4_18smem_ptr_flag_bitsILi16EEENSV_INS5_IJNSA_ILi8EEESI_EEENS5_IJSI_SC_EEEEEEEvNS4_8identityENS4_23SM90_TMA_LOAD_MULTICASTES1C_vS1D_EENS_8epilogue10collective6detail29Sm90TmaWarpSpecializedAdapterINS1H_15DefaultEpilogueISK_SL_SL_NS1G_6thread17LinearCombinationISK_Li1EffLNS1L_9ScaleType4KindE0ELNS_15FloatRoundStyleE2ESK_EENS1_15EpilogueDefaultEEEEEvvEEEEvNT_6ParamsE:
        .type           _ZN7cutlass13device_kernelINS_4gemm6kernel13GemmUniversalIN4cute5tupleIJiiiiEEENS1_10collective13CollectiveMmaINS1_34MainloopSm90TmaGmmaWarpSpecializedILi20ENS5_IJNS4_1CILi2EEENSA_ILi1EEESC_EEENS1_35KernelTmaWarpSpecializedCooperativeEEENS5_IJNSA_ILi192EEENSA_ILi160EEENSA_ILi16EEEEEENS_6half_tENS5_IJlSC_lEEESK_SL_NS4_8TiledMMAINS4_8MMA_AtomIJNS4_4SM904GMMA25MMA_64x32x16_F32F16F16_SSILNSP_5MajorE0ELSR_0ELNSP_7ScaleInE1ELSS_1EEEEEENS4_6LayoutISD_NS5_IJSC_NSA_ILi0EEESW_EEEEENS5_IJNS4_10UnderscoreESZ_SZ_EEEEENS4_13SM90_TMA_LOADENS4_14ComposedLayoutINS4_7SwizzleILi1ELi4ELi3EEENS4_18smem_ptr_flag_bitsILi16EEENSV_INS5_IJNSA_ILi8EEESI_EEENS5_IJSI_SC_EEEEEEEvNS4_8identityENS4_23SM90_TMA_LOAD_MULTICASTES1C_vS1D_EENS_8epilogue10collective6detail29Sm90TmaWarpSpecializedAdapterINS1H_15DefaultEpilogueISK_SL_SL_NS1G_6thread17LinearCombinationISK_Li1EffLNS1L_9ScaleType4KindE0ELNS_15FloatRoundStyleE2ESK_EENS1_15EpilogueDefaultEEEEEvvEEEEvNT_6ParamsE,@function
        .size           _ZN7cutlass13device_kernelINS_4gemm6kernel13GemmUniversalIN4cute5tupleIJiiiiEEENS1_10collective13CollectiveMmaINS1_34MainloopSm90TmaGmmaWarpSpecializedILi20ENS5_IJNS4_1CILi2EEENSA_ILi1EEESC_EEENS1_35KernelTmaWarpSpecializedCooperativeEEENS5_IJNSA_ILi192EEENSA_ILi160EEENSA_ILi16EEEEEENS_6half_tENS5_IJlSC_lEEESK_SL_NS4_8TiledMMAINS4_8MMA_AtomIJNS4_4SM904GMMA25MMA_64x32x16_F32F16F16_SSILNSP_5MajorE0ELSR_0ELNSP_7ScaleInE1ELSS_1EEEEEENS4_6LayoutISD_NS5_IJSC_NSA_ILi0EEESW_EEEEENS5_IJNS4_10UnderscoreESZ_SZ_EEEEENS4_13SM90_TMA_LOADENS4_14ComposedLayoutINS4_7SwizzleILi1ELi4ELi3EEENS4_18smem_ptr_flag_bitsILi16EEENSV_INS5_IJNSA_ILi8EEESI_EEENS5_IJSI_SC_EEEEEEEvNS4_8identityENS4_23SM90_TMA_LOAD_MULTICASTES1C_vS1D_EENS_8epilogue10collective6detail29Sm90TmaWarpSpecializedAdapterINS1H_15DefaultEpilogueISK_SL_SL_NS1G_6thread17LinearCombinationISK_Li1EffLNS1L_9ScaleType4KindE0ELNS_15FloatRoundStyleE2ESK_EENS1_15EpilogueDefaultEEEEEvvEEEEvNT_6ParamsE,(.L_x_420 - _ZN7cutlass13device_kernelINS_4gemm6kernel13GemmUniversalIN4cute5tupleIJiiiiEEENS1_10collective13CollectiveMmaINS1_34MainloopSm90TmaGmmaWarpSpecializedILi20ENS5_IJNS4_1CILi2EEENSA_ILi1EEESC_EEENS1_35KernelTmaWarpSpecializedCooperativeEEENS5_IJNSA_ILi192EEENSA_ILi160EEENSA_ILi16EEEEEENS_6half_tENS5_IJlSC_lEEESK_SL_NS4_8TiledMMAINS4_8MMA_AtomIJNS4_4SM904GMMA25MMA_64x32x16_F32F16F16_SSILNSP_5MajorE0ELSR_0ELNSP_7ScaleInE1ELSS_1EEEEEENS4_6LayoutISD_NS5_IJSC_NSA_ILi0EEESW_EEEEENS5_IJNS4_10UnderscoreESZ_SZ_EEEEENS4_13SM90_TMA_LOADENS4_14ComposedLayoutINS4_7SwizzleILi1ELi4ELi3EEENS4_18smem_ptr_flag_bitsILi16EEENSV_INS5_IJNSA_ILi8EEESI_EEENS5_IJSI_SC_EEEEEEEvNS4_8identityENS4_23SM90_TMA_LOAD_MULTICASTES1C_vS1D_EENS_8epilogue10collective6detail29Sm90TmaWarpSpecializedAdapterINS1H_15DefaultEpilogueISK_SL_SL_NS1G_6thread17LinearCombinationISK_Li1EffLNS1L_9ScaleType4KindE0ELNS_15FloatRoundStyleE2ESK_EENS1_15EpilogueDefaultEEEEEvvEEEEvNT_6ParamsE)
        .other          _ZN7cutlass13device_kernelINS_4gemm6kernel13GemmUniversalIN4cute5tupleIJiiiiEEENS1_10collective13CollectiveMmaINS1_34MainloopSm90TmaGmmaWarpSpecializedILi20ENS5_IJNS4_1CILi2EEENSA_ILi1EEESC_EEENS1_35KernelTmaWarpSpecializedCooperativeEEENS5_IJNSA_ILi192EEENSA_ILi160EEENSA_ILi16EEEEEENS_6half_tENS5_IJlSC_lEEESK_SL_NS4_8TiledMMAINS4_8MMA_AtomIJNS4_4SM904GMMA25MMA_64x32x16_F32F16F16_SSILNSP_5MajorE0ELSR_0ELNSP_7ScaleInE1ELSS_1EEEEEENS4_6LayoutISD_NS5_IJSC_NSA_ILi0EEESW_EEEEENS5_IJNS4_10UnderscoreESZ_SZ_EEEEENS4_13SM90_TMA_LOADENS4_14ComposedLayoutINS4_7SwizzleILi1ELi4ELi3EEENS4_18smem_ptr_flag_bitsILi16EEENSV_INS5_IJNSA_ILi8EEESI_EEENS5_IJSI_SC_EEEEEEEvNS4_8identityENS4_23SM90_TMA_LOAD_MULTICASTES1C_vS1D_EENS_8epilogue10collective6detail29Sm90TmaWarpSpecializedAdapterINS1H_15DefaultEpilogueISK_SL_SL_NS1G_6thread17LinearCombinationISK_Li1EffLNS1L_9ScaleType4KindE0ELNS_15FloatRoundStyleE2ESK_EENS1_15EpilogueDefaultEEEEEvvEEEEvNT_6ParamsE,@"STO_CUDA_ENTRY STV_DEFAULT"
_ZN7cutlass13device_kernelINS_4gemm6kernel13GemmUniversalIN4cute5tupleIJiiiiEEENS1_10collective13CollectiveMmaINS1_34MainloopSm90TmaGmmaWarpSpecializedILi20ENS5_IJNS4_1CILi2EEENSA_ILi1EEESC_EEENS1_35KernelTmaWarpSpecializedCooperativeEEENS5_IJNSA_ILi192EEENSA_ILi160EEENSA_ILi16EEEEEENS_6half_tENS5_IJlSC_lEEESK_SL_NS4_8TiledMMAINS4_8MMA_AtomIJNS4_4SM904GMMA25MMA_64x32x16_F32F16F16_SSILNSP_5MajorE0ELSR_0ELNSP_7ScaleInE1ELSS_1EEEEEENS4_6LayoutISD_NS5_IJSC_NSA_ILi0EEESW_EEEEENS5_IJNS4_10UnderscoreESZ_SZ_EEEEENS4_13SM90_TMA_LOADENS4_14ComposedLayoutINS4_7SwizzleILi1ELi4ELi3EEENS4_18smem_ptr_flag_bitsILi16EEENSV_INS5_IJNSA_ILi8EEESI_EEENS5_IJSI_SC_EEEEEEEvNS4_8identityENS4_23SM90_TMA_LOAD_MULTICASTES1C_vS1D_EENS_8epilogue10collective6detail29Sm90TmaWarpSpecializedAdapterINS1H_15DefaultEpilogueISK_SL_SL_NS1G_6thread17LinearCombinationISK_Li1EffLNS1L_9ScaleType4KindE0ELNS_15FloatRoundStyleE2ESK_EENS1_15EpilogueDefaultEEEEEvvEEEEvNT_6ParamsE:
[----:B------:R-:W0:Y:S02]  /*0000*/  LDC R1, c[0x0][0x28] ;  /* 0x00000a00ff017b82 */ /* 0x000e240000000800 */
[----:B0-----:R-:W-:Y:S01]  /*0010*/  VIADD R1, R1, 0xfffffff8 ;  /* 0xfffffff801017836 */ /* 0x001fe20000000000 */
[----:B------:R-:W0:Y:S01]  /*0020*/  S2R R6, SR_TID.X ;  /* 0x0000000000067919 */ /* 0x000e220000002100 */
[----:B------:R-:W-:Y:S01]  /*0030*/  ELECT P0, URZ, PT ;  /* 0x00000000003f782f */ /* 0x000fe20003800000 */
[----:B------:R-:W-:Y:S01]  /*0040*/  BSSY B0, `(.L_x_0) ;  /* 0x000000f000007945 */ /* 0x000fe20003800000 */
[--C-:B0-----:R-:W-:Y:S02]  /*0050*/  SHF.R.U32.HI R0, RZ, 0x5, R6.reuse ;  /* 0x00000005ff007819 */ /* 0x101fe40000011606 */
[----:B------:R-:W-:-:S03]  /*0060*/  SHF.R.U32.HI R3, RZ, 0x7, R6 ;  /* 0x00000007ff037819 */ /* 0x000fc60000011606 */
[----:B------:R-:W0:Y:S04]  /*0070*/  SHFL.IDX PT, R2, R0, RZ, 0x1f ;  /* 0x00001fff00027589 */ /* 0x000e2800000e0000 */
[----:B------:R1:W2:Y:S01]  /*0080*/  SHFL.IDX PT, R5, R3, RZ, 0x1f ;  /* 0x00001fff03057589 */ /* 0x0002a200000e0000 */
[----:B0-----:R-:W-:-:S13]  /*0090*/  ISETP.NE.OR P0, PT, R2, RZ, !P0 ;  /* 0x000000ff0200720c */ /* 0x001fda0004705670 */
[----:B-12---:R-:W-:Y:S05]  /*00a0*/  @P0 BRA `(.L_x_1) ;  /* 0x0000000000200947 */ /* 0x006fea0003800000 */
[----:B------:R-:W-:Y:S02]  /*00b0*/  ULDC.64 UR4, c[0x0][0x198] ;  /* 0x0000660000047ab9 */ /* 0x000fe40000000a00 */
[----:B------:R-:W-:Y:S02]  /*00c0*/  UIADD3 UR6, UP0, UR4, 0xf0, URZ ;  /* 0x000000f004067890 */ /* 0x000fe4000ff1e03f */
[----:B------:R-:W-:Y:S02]  /*00d0*/  UIADD3 UR4, UP1, UR4, 0x1f0, URZ ;  /* 0x000001f004047890 */ /* 0x000fe4000ff3e03f */
[----:B------:R-:W-:Y:S02]  /*00e0*/  UIADD3.X UR7, URZ, UR5, URZ, UP0, !UPT ;  /* 0x000000053f077290 */ /* 0x000fe400087fe43f */
[----:B------:R-:W-:-:S07]  /*00f0*/  UIADD3.X UR5, URZ, UR5, URZ, UP1, !UPT ;  /* 0x000000053f057290 */ /* 0x000fce0008ffe43f */
[----:B------:R0:W-:Y:S02]  /*0100*/  UTMACCTL.PF [UR6] ;  /* 0x00000000060079b9 */ /* 0x0001e40008040000 */
[----:B------:R0:W-:Y:S02]  /*0110*/  UTMACCTL.PF [UR4] ;  /* 0x00000000040079b9 */ /* 0x0001e40008040000 */
[----:B0-----:R-:W-:Y:S01]  /*0120*/  NOP ;  /* 0x0000000000007918 */ /* 0x001fe20000000000 */
.L_x_1:
[----:B------:R-:W-:Y:S05]  /*0130*/  BSYNC B0 ;  /* 0x0000000000007941 */ /* 0x000fea0003800000 */
.L_x_0:
[----:B------:R-:W0:Y:S02]  /*0140*/  SHFL.IDX PT, R3, R0, RZ, 0x1f ;  /* 0x00001fff00037589 */ /* 0x000e2400000e0000 */
[----:B0-----:R-:W-:-:S13]  /*0150*/  ISETP.NE.AND P0, PT, R3, RZ, PT ;  /* 0x000000ff0300720c */ /* 0x001fda0003f05270 */
[----:B------:R-:W-:Y:S05]  /*0160*/  @P0 BRA `(.L_x_2) ;  /* 0x0000000000e40947 */ /* 0x000fea0003800000 */
[----:B------:R-:W-:Y:S01]  /*0170*/  ELECT P0, URZ, PT ;  /* 0x00000000003f782f */ /* 0x000fe20003800000 */
[----:B------:R-:W-:-:S12]  /*0180*/  BSSY B0, `(.L_x_2) ;  /* 0x0000037000007945 */ /* 0x000fd80003800000 */
[----:B------:R-:W-:Y:S05]  /*0190*/  @!P0 BRA `(.L_x_3) ;  /* 0x0000000000d48947 */ /* 0x000fea0003800000 */
[----:B------:R-:W0:Y:S01]  /*01a0*/  S2UR UR8, SR_CgaCtaId ;  /* 0x00000000000879c3 */ /* 0x000e220000008800 */
[----:B------:R-:W-:Y:S01]  /*01b0*/  UMOV UR4, 0x400 ;  /* 0x0000040000047882 */ /* 0x000fe20000000000 */
[----:B------:R-:W-:Y:S01]  /*01c0*/  UMOV UR5, 0x1 ;  /* 0x0000000100057882 */ /* 0x000fe20000000000 */
[----:B------:R-:W-:Y:S02]  /*01d0*/  UMOV UR6, 0x4 ;  /* 0x0000000400067882 */ /* 0x000fe40000000000 */
[----:B------:R-:W-:-:S04]  /*01e0*/  UIADD3 UR6, -UR6, 0x100000, URZ ;  /* 0x0010000006067890 */ /* 0x000fc8000fffe13f */
[----:B------:R-:W-:Y:S02]  /*01f0*/  USHF.L.U32 UR7, UR6, 0xb, URZ ;  /* 0x0000000b06077899 */ /* 0x000fe4000800063f */
[----:B------:R-:W-:Y:S02]  /*0200*/  USHF.L.U32 UR6, UR6, 0x1, URZ ;  /* 0x0000000106067899 */ /* 0x000fe4000800063f */
[----:B0-----:R-:W-:Y:S02]  /*0210*/  ULEA UR8, UR8, UR4, 0x18 ;  /* 0x0000000408087291 */ /* 0x001fe4000f8ec03f */
[----:B------:R-:W-:-:S04]  /*0220*/  UIADD3 UR4, -UR5, 0x100000, URZ ;  /* 0x0010000005047890 */ /* 0x000fc8000fffe13f */
[----:B------:R-:W-:Y:S02]  /*0230*/  USHF.L.U32 UR5, UR4, 0xb, URZ ;  /* 0x0000000b04057899 */ /* 0x000fe4000800063f */
[----:B------:R-:W-:Y:S01]  /*0240*/  USHF.L.U32 UR4, UR4, 0x1, URZ ;  /* 0x0000000104047899 */ /* 0x000fe2000800063f */
[----:B------:R-:W0:Y:S11]  /*0250*/  FENCE.VIEW.ASYNC.S ;  /* 0x00000000000073c6 */ /* 0x000e360000000000 */
[----:B0-----:R0:W1:Y:S01]  /*0260*/  SYNCS.EXCH.64 URZ, [UR8], UR4 ;  /* 0x00000004083f75b2 */ /* 0x0010620008000100 */
[----:B------:R0:W2:Y:S01]  /*0270*/  SYNCS.EXCH.64 URZ, [UR8+0xa0], UR6 ;  /* 0x0000a006083f75b2 */ /* 0x0000a20008000100 */
[----:B------:R0:W3:Y:S01]  /*0280*/  SYNCS.EXCH.64 URZ, [UR8+0x8], UR4 ;  /* 0x00000804083f75b2 */ /* 0x0000e20008000100 */
[----:B------:R0:W4:Y:S01]  /*0290*/  SYNCS.EXCH.64 URZ, [UR8+0xa8], UR6 ;  /* 0x0000a806083f75b2 */ /* 0x0001220008000100 */
[----:B------:R0:W0:Y:S01]  /*02a0*/  SYNCS.EXCH.64 URZ, [UR8+0x10], UR4 ;  /* 0x00001004083f75b2 */ /* 0x0000220008000100 */
        /* <DEDUP_REMOVED lines=35> */
[----:B-1234-:R-:W-:Y:S01]  /*04e0*/  NOP ;  /* 0x0000000000007918 */ /* 0x01efe20000000000 */
.L_x_3:
[----:B0-----:R-:W-:Y:S05]  /*04f0*/  BSYNC B0 ;  /* 0x0000000000007941 */ /* 0x001fea0003800000 */
.L_x_2:
[----:B------:R-:W-:Y:S01]  /*0500*/  SHF.R.S32.HI R4, RZ, 0x1f, R6 ;  /* 0x0000001fff047819 */ /* 0x000fe20000011406 */
[----:B------:R-:W0:Y:S01]  /*0510*/  SHFL.IDX PT, R0, R0, RZ, 0x1f ;  /* 0x00001fff00007589 */ /* 0x000e2200000e0000 */
[----:B------:R-:W1:Y:S01]  /*0520*/  S2UR UR8, SR_CTAID.X ;  /* 0x00000000000879c3 */ /* 0x000e620000002500 */
[----:B------:R-:W-:Y:S02]  /*0530*/  ELECT P0, URZ, PT ;  /* 0x00000000003f782f */ /* 0x000fe40003800000 */
[----:B------:R-:W-:Y:S01]  /*0540*/  LEA.HI R4, R4, R6, RZ, 0x7 ;  /* 0x0000000604047211 */ /* 0x000fe200078f38ff */
[----:B------:R-:W-:Y:S01]  /*0550*/  ULDC UR4, c[0x0][0x150] ;  /* 0x0000540000047ab9 */ /* 0x000fe20000000800 */
[----:B------:R-:W-:Y:S01]  /*0560*/  SHF.R.S32.HI R8, RZ, 0x1f, R3 ;  /* 0x0000001fff087819 */ /* 0x000fe20000011403 */
[----:B------:R-:W-:Y:S01]  /*0570*/  NOP ;  /* 0x0000000000007918 */ /* 0x000fe20000000000 */
[----:B------:R-:W-:Y:S01]  /*0580*/  LOP3.LUT R4, R4, 0xffffff80, RZ, 0xc0, !PT ;  /* 0xffffff8004047812 */ /* 0x000fe200078ec0ff */
[----:B------:R-:W-:Y:S01]  /*0590*/  NOP ;  /* 0x0000000000007918 */ /* 0x000fe20000000000 */
[----:B------:R-:W-:Y:S01]  /*05a0*/  LEA.HI R8, R8, R3, RZ, 0x2 ;  /* 0x0000000308087211 */ /* 0x000fe200078f10ff */
[----:B------:R-:W2:Y:S01]  /*05b0*/  LDC R10, c[0x0][0x144] ;  /* 0x00005100ff0a7b82 */ /* 0x000ea20000000800 */
[----:B------:R-:W-:Y:S01]  /*05c0*/  IMAD.MOV.U32 R16, RZ, RZ, 0x1 ;  /* 0x00000001ff107424 */ /* 0x000fe200078e00ff */
[----:B------:R-:W-:Y:S01]  /*05d0*/  ISETP.NE.AND P3, PT, R5, RZ, PT ;  /* 0x000000ff0500720c */ /* 0x000fe20003f65270 */
[----:B------:R-:W-:Y:S01]  /*05e0*/  IMAD.IADD R6, R6, 0x1, -R4 ;  /* 0x0000000106067824 */ /* 0x000fe200078e0a04 */
[----:B------:R-:W-:Y:S01]  /*05f0*/  LOP3.LUT R8, R8, 0x3ffffffc, RZ, 0xc0, !PT ;  /* 0x3ffffffc08087812 */ /* 0x000fe200078ec0ff */
[----:B------:R-:W3:Y:S03]  /*0600*/  S2R R4, SR_CTAID.Y ;  /* 0x0000000000047919 */ /* 0x000ee60000002600 */
[----:B------:R-:W-:Y:S01]  /*0610*/  SHF.R.S32.HI R7, RZ, 0x1f, R6 ;  /* 0x0000001fff077819 */ /* 0x000fe20000011406 */
[----:B------:R-:W-:Y:S01]  /*0620*/  IMAD.IADD R8, R3, 0x1, -R8 ;  /* 0x0000000103087824 */ /* 0x000fe200078e0a08 */
[----:B------:R-:W4:Y:S02]  /*0630*/  LDC R13, c[0x0][0x140] ;  /* 0x00005000ff0d7b82 */ /* 0x000f240000000800 */
[----:B------:R-:W-:-:S02]  /*0640*/  LEA.HI R7, R7, R6, RZ, 0x3 ;  /* 0x0000000607077211 */ /* 0x000fc400078f18ff */
[----:B0-----:R-:W-:Y:S02]  /*0650*/  ISETP.NE.OR P0, PT, R0, RZ, !P0 ;  /* 0x000000ff0000720c */ /* 0x001fe40004705670 */
[--C-:B------:R-:W-:Y:S02]  /*0660*/  SHF.R.S32.HI R0, RZ, 0x3, R7.reuse ;  /* 0x00000003ff007819 */ /* 0x100fe40000011407 */
[----:B------:R-:W-:Y:S02]  /*0670*/  SHF.R.S32.HI R7, RZ, 0x1f, R7 ;  /* 0x0000001fff077819 */ /* 0x000fe40000011407 */
[----:B-1----:R-:W-:Y:S02]  /*0680*/  I2FP.F32.U32 R9, UR8 ;  /* 0x0000000800097c45 */ /* 0x002fe40008201000 */
[----:B------:R-:W-:-:S03]  /*0690*/  LEA.HI R7, R7, R0, RZ, 0x2 ;  /* 0x0000000007077211 */ /* 0x000fc600078f10ff */
[----:B------:R-:W-:Y:S01]  /*06a0*/  FMUL R9, R9, UR4 ;  /* 0x0000000409097c20 */ /* 0x000fe20008400000 */
[----:B------:R-:W-:Y:S01]  /*06b0*/  LOP3.LUT R7, R7, 0xfffffffc, RZ, 0xc0, !PT ;  /* 0xfffffffc07077812 */ /* 0x000fe200078ec0ff */
[----:B------:R-:W-:Y:S01]  /*06c0*/  VOTEU.ALL UP0, P0 ;  /* 0x00000000003f7886 */ /* 0x000fe20000000000 */
[----:B------:R-:W-:Y:S01]  /*06d0*/  ULDC UR4, c[0x0][0x154] ;  /* 0x0000550000047ab9 */ /* 0x000fe20000000800 */
[----:B------:R-:W-:Y:S02]  /*06e0*/  VOTEU.ALL UP1, P0 ;  /* 0x00000000003f7886 */ /* 0x000fe40000020000 */
[----:B------:R-:W0:Y:S01]  /*06f0*/  F2I.U32.TRUNC.NTZ R9, R9 ;  /* 0x0000000900097305 */ /* 0x000e22000020f000 */
[----:B------:R-:W-:Y:S01]  /*0700*/  IMAD.IADD R7, R0, 0x1, -R7 ;  /* 0x0000000100077824 */ /* 0x000fe200078e0a07 */
[----:B------:R-:W1:Y:S01]  /*0710*/  @!UP0 S2UR UR7, SR_CgaCtaId ;  /* 0x00000000000789c3 */ /* 0x000e620000008800 */
[----:B------:R-:W-:Y:S01]  /*0720*/  @!UP0 UMOV UR6, 0x400 ;  /* 0x0000040000068882 */ /* 0x000fe20000000000 */
[----:B----4-:R-:W-:Y:S01]  /*0730*/  ISETP.EQ.U32.AND P2, PT, R13, 0x1, PT ;  /* 0x000000010d00780c */ /* 0x010fe20003f42070 */
[----:B------:R-:W-:Y:S01]  /*0740*/  IMAD R8, R8, 0x4, R7 ;  /* 0x0000000408087824 */ /* 0x000fe200078e0207 */
[----:B---3--:R-:W-:-:S03]  /*0750*/  I2FP.F32.U32 R3, R4 ;  /* 0x0000000400037245 */ /* 0x008fc60000201000 */
[C---:B------:R-:W-:Y:S01]  /*0760*/  IMAD.SHL.U32 R17, R8.reuse, 0x4, RZ ;  /* 0x0000000408117824 */ /* 0x040fe200078e00ff */
[----:B------:R-:W-:Y:S01]  /*0770*/  LEA.HI R0, R8, R8, RZ, 0x1 ;  /* 0x0000000808007211 */ /* 0x000fe200078f08ff */
[----:B------:R-:W-:Y:S01]  /*0780*/  FMUL R12, R3, UR4 ;  /* 0x00000004030c7c20 */ /* 0x000fe20008400000 */
[----:B------:R-:W3:Y:S01]  /*0790*/  LDC R7, c[0x0][0x148] ;  /* 0x00005200ff077b82 */ /* 0x000ee20000000800 */
[----:B------:R-:W-:Y:S01]  /*07a0*/  UMOV UR4, 0x20 ;  /* 0x0000002000047882 */ /* 0x000fe20000000000 */
[----:B------:R-:W-:Y:S01]  /*07b0*/  LOP3.LUT R11, R0, 0xfffffffe, RZ, 0xc0, !PT ;  /* 0xfffffffe000b7812 */ /* 0x000fe200078ec0ff */
[----:B0-----:R-:W-:Y:S01]  /*07c0*/  IMAD.MOV R15, RZ, RZ, -R9 ;  /* 0x000000ffff0f7224 */ /* 0x001fe200078e0a09 */
[----:B------:R-:W-:Y:S01]  /*07d0*/  SHF.R.S32.HI R9, RZ, 0x1f, R2 ;  /* 0x0000001fff097819 */ /* 0x000fe20000011402 */
[----:B------:R-:W0:Y:S01]  /*07e0*/  F2I.U32.TRUNC.NTZ R12, R12 ;  /* 0x0000000c000c7305 */ /* 0x000e22000020f000 */
[----:B------:R-:W-:Y:S01]  /*07f0*/  LOP3.LUT R17, R8, 0xc, R17, 0x78, !PT ;  /* 0x0000000c08117812 */ /* 0x000fe200078e7811 */
[----:B--2---:R-:W-:Y:S01]  /*0800*/  IMAD R3, R10, R15, UR8 ;  /* 0x000000080a037e24 */ /* 0x004fe2000f8e020f */
[----:B------:R-:W-:Y:S01]  /*0810*/  LEA.HI R9, R9, R2, RZ, 0x2 ;  /* 0x0000000209097211 */ /* 0x000fe200078f10ff */
[----:B------:R-:W-:Y:S01]  /*0820*/  IMAD.IADD R0, R8, 0x1, -R11 ;  /* 0x0000000108007824 */ /* 0x000fe200078e0a0b */
[----:B------:R-:W-:-:S04]  /*0830*/  @!UP0 UIADD3 UR4, -UR4, 0x100000, URZ ;  /* 0x0010000004048890 */ /* 0x000fc8000fffe13f */
[----:B------:R-:W-:Y:S02]  /*0840*/  @!UP0 USHF.L.U32 UR5, UR4, 0xb, URZ ;  /* 0x0000000b04058899 */ /* 0x000fe4000800063f */
[----:B------:R-:W-:Y:S01]  /*0850*/  @!UP0 USHF.L.U32 UR4, UR4, 0x1, URZ ;  /* 0x0000000104048899 */ /* 0x000fe2000800063f */
[----:B------:R-:W-:Y:S02]  /*0860*/  LOP3.LUT R9, R9, 0xfffffffc, RZ, 0xc0, !PT ;  /* 0xfffffffc09097812 */ /* 0x000fe400078ec0ff */
[----:B------:R-:W-:Y:S01]  /*0870*/  ISETP.NE.AND P4, PT, R0, R3, PT ;  /* 0x000000030000720c */ /* 0x000fe20003f85270 */
[----:B-1----:R-:W-:Y:S02]  /*0880*/  @!UP0 ULEA UR6, UR7, UR6, 0x18 ;  /* 0x0000000607068291 */ /* 0x002fe4000f8ec03f */
[----:B------:R-:W-:Y:S01]  /*0890*/  IMAD.IADD R0, R2, 0x1, -R9 ;  /* 0x0000000102007824 */ /* 0x000fe200078e0a09 */
[----:B------:R-:W-:Y:S01]  /*08a0*/  VOTEU.ALL UP0, P0 ;  /* 0x00000000003f7886 */ /* 0x000fe20000000000 */
[----:B------:R-:W-:Y:S01]  /*08b0*/  LOP3.LUT P0, RZ, R6, 0x7, RZ, 0xc0, !PT ;  /* 0x0000000706ff7812 */ /* 0x000fe2000780c0ff */
[----:B0-----:R-:W-:-:S02]  /*08c0*/  IMAD.MOV R14, RZ, RZ, -R12 ;  /* 0x000000ffff0e7224 */ /* 0x001fc400078e0a0c */
[C---:B------:R-:W-:Y:S01]  /*08d0*/  ISETP.NE.AND P1, PT, R0.reuse, 0x3, PT ;  /* 0x000000030000780c */ /* 0x040fe20003f25270 */
[----:B------:R-:W-:Y:S01]  /*08e0*/  VIADD R6, R5, 0xffffffff ;  /* 0xffffffff05067836 */ /* 0x000fe20000000000 */
[----:B------:R-:W-:Y:S01]  /*08f0*/  ISETP.LT.U32.AND P0, PT, R17, 0x2, !P0 ;  /* 0x000000021100780c */ /* 0x000fe20004701070 */
[----:B---3--:R-:W-:Y:S01]  /*0900*/  IMAD R9, R7, R14, R4 ;  /* 0x0000000e07097224 */ /* 0x008fe200078e0204 */
[----:B------:R-:W-:Y:S01]  /*0910*/  ISETP.EQ.OR P1, PT, R0, RZ, !P1 ;  /* 0x000000ff0000720c */ /* 0x000fe20004f22670 */
[----:B------:R-:W0:Y:S02]  /*0920*/  FENCE.VIEW.ASYNC.S ;  /* 0x00000000000073c6 */ /* 0x000e240000000000 */
[----:B0-----:R0:W1:Y:S01]  /*0930*/  @!UP0 SYNCS.EXCH.64 URZ, [UR6+0x150], UR4 ;  /* 0x00015004063f85b2 */ /* 0x0010620008000100 */
[----:B------:R-:W-:Y:S02]  /*0940*/  @P4 LEA.HI R2, R17, R17, RZ, 0x1 ;  /* 0x0000001111024211 */ /* 0x000fe400078f08ff */
[----:B------:R-:W-:-:S02]  /*0950*/  ISETP.EQ.AND P1, PT, R5, RZ, P1 ;  /* 0x000000ff0500720c */ /* 0x000fc40000f22270 */
[----:B------:R-:W-:Y:S02]  /*0960*/  @P4 SHF.R.S32.HI R2, RZ, 0x1, R2 ;  /* 0x00000001ff024819 */ /* 0x000fe40000011402 */
[----:B------:R-:W-:Y:S02]  /*0970*/  ISETP.GE.U32.AND P6, PT, R6, 0x2, PT ;  /* 0x000000020600780c */ /* 0x000fe40003fc6070 */
[----:B------:R-:W-:Y:S02]  /*0980*/  @P4 ISETP.NE.AND P5, PT, R2, R9, PT ;  /* 0x000000090200420c */ /* 0x000fe40003fa5270 */
[----:B------:R-:W-:Y:S02]  /*0990*/  SEL R9, RZ, 0x1, !P0 ;  /* 0x00000001ff097807 */ /* 0x000fe40004000000 */
[----:B------:R-:W-:Y:S02]  /*09a0*/  @P4 SEL R16, RZ, 0x1, P5 ;  /* 0x00000001ff104807 */ /* 0x000fe40002800000 */
[----:B------:R-:W-:Y:S01]  /*09b0*/  SEL R18, RZ, 0x1, !P1 ;  /* 0x00000001ff127807 */ /* 0x000fe20004800000 */
[----:B------:R0:W2:Y:S01]  /*09c0*/  @!UP1 SYNCS.EXCH.64 URZ, [UR6+0x158], UR4 ;  /* 0x00015804063f95b2 */ /* 0x0000a20008000100 */
[----:B------:R-:W-:Y:S01]  /*09d0*/  LOP3.LUT R16, R16, R9, RZ, 0xc0, !PT ;  /* 0x0000000910107212 */ /* 0x000fe200078ec0ff */
[----:B------:R-:W-:Y:S01]  /*09e0*/  NOP ;  /* 0x0000000000007918 */ /* 0x000fe20000000000 */
[----:B------:R-:W-:Y:S01]  /*09f0*/  SEL R18, R18, 0x2, P6 ;  /* 0x0000000212127807 */ /* 0x000fe20003000000 */
[----:B------:R-:W-:Y:S06]  /*0a00*/  @!P2 BRA `(.L_x_4) ;  /* 0x000000000008a947 */ /* 0x000fec0003800000 */
[----:B-12---:R-:W-:Y:S01]  /*0a10*/  UCGABAR_ARV ;  /* 0x00000000000079c7 */ /* 0x006fe20008000000 */
[----:B------:R-:W-:Y:S05]  /*0a20*/  BRA `(.L_x_5) ;  /* 0x0000000000047947 */ /* 0x000fea0003800000 */
.L_x_4:
[----:B-12---:R-:W-:Y:S01]  /*0a30*/  NOP ;  /* 0x0000000000007918 */ /* 0x006fe20000000000 */
.L_x_5:
[----:B------:R-:W1:Y:S01]  /*0a40*/  LDC R8, c[0x0][0x65c] ;  /* 0x00019700ff087b82 */ /* 0x000e620000000800 */
[----:B------:R-:W-:Y:S01]  /*0a50*/  IMAD.MOV.U32 R9, RZ, RZ, RZ ;  /* 0x000000ffff097224 */ /* 0x000fe200078e00ff */
[----:B------:R-:W-:Y:S02]  /*0a60*/  LOP3.LUT R2, R2, 0xfffffff7, RZ, 0xc0, !PT ;  /* 0xfffffff702027812 */ /* 0x000fe400078ec0ff */
[----:B-1----:R-:W-:Y:S01]  /*0a70*/  ISETP.NE.AND P1, PT, R8, 0x1, PT ;  /* 0x000000010800780c */ /* 0x002fe20003f25270 */
[----:B------:R-:W-:-:S12]  /*0a80*/  IMAD.U32 R8, RZ, RZ, UR8 ;  /* 0x00000008ff087e24 */ /* 0x000fd8000f8e00ff */
[----:B------:R-:W1:Y:S01]  /*0a90*/  @P1 LDC R11, c[0x0][0x10] ;  /* 0x00000400ff0b1b82 */ /* 0x000e620000000800 */
[----:B------:R-:W-:Y:S01]  /*0aa0*/  @P1 IMAD.MOV.U32 R5, RZ, RZ, RZ ;  /* 0x000000ffff051224 */ /* 0x000fe200078e00ff */
[----:B------:R-:W-:Y:S01]  /*0ab0*/  @P1 LOP3.LUT R2, R2, 0x8, RZ, 0xfc, !PT ;  /* 0x0000000802021812 */ /* 0x000fe200078efcff */
[----:B------:R-:W-:-:S05]  /*0ac0*/  @P1 IMAD.MOV.U32 R15, RZ, RZ, RZ ;  /* 0x000000ffff0f1224 */ /* 0x000fca00078e00ff */
[----:B------:R-:W2:Y:S01]  /*0ad0*/  @!P1 LDC R13, c[0x0][0xc] ;  /* 0x00000300ff0d9b82 */ /* 0x000ea20000000800 */
[----:B-1----:R-:W-:-:S04]  /*0ae0*/  @P1 IMAD.WIDE.U32 R10, R11, UR8, R4 ;  /* 0x000000080b0a1c25 */ /* 0x002fc8000f8e0004 */
[----:B------:R-:W-:Y:S02]  /*0af0*/  @P1 IMAD.MOV.U32 R23, RZ, RZ, R10 ;  /* 0x000000ffff171224 */ /* 0x000fe400078e000a */
[----:B------:R-:W-:Y:S02]  /*0b00*/  @P1 IMAD.IADD R22, R11, 0x1, R15 ;  /* 0x000000010b161824 */ /* 0x000fe400078e020f */
[----:B--2---:R-:W-:-:S04]  /*0b10*/  @!P1 IMAD.WIDE.U32 R8, R4, R13, R8 ;  /* 0x0000000d04089225 */ /* 0x004fc800078e0008 */
[----:B------:R-:W-:Y:S02]  /*0b20*/  @!P1 IMAD.MOV.U32 R23, RZ, RZ, R8 ;  /* 0x000000ffff179224 */ /* 0x000fe400078e0008 */
[----:B------:R-:W-:Y:S01]  /*0b30*/  @!P1 IMAD.MOV.U32 R22, RZ, RZ, R9 ;  /* 0x000000ffff169224 */ /* 0x000fe200078e0009 */
[----:B------:R-:W-:Y:S06]  /*0b40*/  @!P2 BRA `(.L_x_6) ;  /* 0x00000000000ca947 */ /* 0x000fec0003800000 */
[----:B------:R-:W-:Y:S01]  /*0b50*/  UCGABAR_WAIT ;  /* 0x0000000000007dc7 */ /* 0x000fe20008000000 */
[----:B------:R-:W-:Y:S01]  /*0b60*/  CCTL.IVALL ;  /* 0x00000000ff00798f */ /* 0x000fe20002000000 */
[----:B------:R-:W-:Y:S05]  /*0b70*/  BRA `(.L_x_7) ;  /* 0x0000000000047947 */ /* 0x000fea0003800000 */
.L_x_6:
[----:B------:R-:W-:Y:S06]  /*0b80*/  BAR.SYNC.DEFER_BLOCKING 0x0 ;  /* 0x0000000000007b1d */ /* 0x000fec0000010000 */
.L_x_7:
[----:B------:R-:W-:Y:S05]  /*0b90*/  @!P3 BRA `(.L_x_8) ;  /* 0x000000bc008cb947 */ /* 0x000fea0003800000 */
[----:B------:R-:W-:-:S13]  /*0ba0*/  ISETP.GT.U32.AND P0, PT, R6, 0x1, PT ;  /* 0x000000010600780c */ /* 0x000fda0003f04070 */
[----:B0-----:R-:W-:Y:S05]  /*0bb0*/  @P0 EXIT ;  /* 0x000000000000094d */ /* 0x001fea0003800000 */
[----:B------:R-:W-:Y:S01]  /*0bc0*/  IMAD.MOV.U32 R8, RZ, RZ, -0x1 ;  /* 0xffffffffff087424 */ /* 0x000fe200078e00ff */
[----:B------:R-:W-:Y:S01]  /*0bd0*/  ULDC.64 UR4, c[0x0][0x650] ;  /* 0x0001940000047ab9 */ /* 0x000fe20000000a00 */
[----:B------:R-:W-:Y:S01]  /*0be0*/  IMAD.MOV.U32 R6, RZ, RZ, -0x1 ;  /* 0xffffffffff067424 */ /* 0x000fe200078e00ff */
[----:B------:R-:W-:Y:S01]  /*0bf0*/  ISETP.GE.U32.AND P0, PT, R23, UR4, PT ;  /* 0x0000000417007c0c */ /* 0x000fe2000bf06070 */
[----:B------:R-:W-:Y:S01]  /*0c00*/  IMAD.MOV.U32 R19, RZ, RZ, -0x1 ;  /* 0xffffffffff137424 */ /* 0x000fe200078e00ff */
[----:B------:R0:W-:Y:S01]  /*0c10*/  STL [R1], R8 ;  /* 0x0000000801007387 */ /* 0x0001e20000100800 */
[----:B------:R-:W-:Y:S02]  /*0c20*/  PRMT R0, RZ, 0x7610, R0 ;  /* 0x00007610ff007816 */ /* 0x000fe40000000000 */
[----:B------:R-:W-:Y:S01]  /*0c30*/  ISETP.GE.U32.AND.EX P0, PT, R22, UR5, PT, P0 ;  /* 0x0000000516007c0c */ /* 0x000fe2000bf06100 */
[----:B------:R0:W-:-:S12]  /*0c40*/  STL [R1+0x4], R6 ;  /* 0x0000040601007387 */ /* 0x0001d80000100800 */
[----:B0-----:R-:W-:Y:S05]  /*0c50*/  @P0 BRA `(.L_x_9) ;  /* 0x00000004003c0947 */ /* 0x001fea0003800000 */
[----:B------:R-:W0:Y:S01]  /*0c60*/  LDC.64 R20, c[0x0][0x628] ;  /* 0x00018a00ff147b82 */ /* 0x000e220000000a00 */
[----:B------:R-:W-:Y:S02]  /*0c70*/  IMAD.MOV.U32 R8, RZ, RZ, R23 ;  /* 0x000000ffff087224 */ /* 0x000fe400078e0017 */
[----:B------:R-:W-:-:S05]  /*0c80*/  IMAD.MOV.U32 R9, RZ, RZ, R22 ;  /* 0x000000ffff097224 */ /* 0x000fca00078e0016 */
[----:B------:R-:W1:Y:S08]  /*0c90*/  LDC R6, c[0x0][0x630] ;  /* 0x00018c00ff067b82 */ /* 0x000e700000000800 */
[----:B------:R-:W2:Y:S01]  /*0ca0*/  LDC.64 R24, c[0x0][0x620] ;  /* 0x00018800ff187b82 */ /* 0x000ea20000000a00 */
[----:B0-----:R-:W-:-:S04]  /*0cb0*/  ISETP.NE.U32.AND P0, PT, R20, RZ, PT ;  /* 0x000000ff1400720c */ /* 0x001fc80003f05070 */
[----:B------:R-:W-:-:S13]  /*0cc0*/  ISETP.NE.AND.EX P0, PT, R21, RZ, PT, P0 ;  /* 0x000000ff1500720c */ /* 0x000fda0003f05300 */
[----:B-12---:R-:W-:Y:S05]  /*0cd0*/  @!P0 BRA `(.L_x_10) ;  /* 0x0000000000288947 */ /* 0x006fea0003800000 */
[----:B------:R-:W0:Y:S02]  /*0ce0*/  LDC R0, c[0x0][0x634] ;  /* 0x00018d00ff007b82 */ /* 0x000e240000000800 */
[----:B0-----:R-:W-:-:S05]  /*0cf0*/  IADD3 R13, P0, R23, R0, RZ ;  /* 0x00000000170d7210 */ /* 0x001fca0007f1e0ff */
[----:B------:R-:W-:-:S04]  /*0d00*/  IMAD.X R15, RZ, RZ, R22, P0 ;  /* 0x000000ffff0f7224 */ /* 0x000fc800000e0616 */
[----:B------:R-:W-:-:S04]  /*0d10*/  IMAD.WIDE.U32 R8, R15, R20, RZ ;  /* 0x000000140f087225 */ /* 0x000fc800078e00ff */
[----:B------:R-:W-:-:S04]  /*0d20*/  IMAD.WIDE.U32 R10, P0, R13, R21, R8 ;  /* 0x000000150d0a7225 */ /* 0x000fc80007800008 */
[----:B------:R-:W-:-:S04]  /*0d30*/  IMAD.WIDE.U32 R8, R13, R20, RZ ;  /* 0x000000140d087225 */ /* 0x000fc800078e00ff */
[----:B------:R-:W-:Y:S01]  /*0d40*/  IMAD.X R13, RZ, RZ, RZ, P0 ;  /* 0x000000ffff0d7224 */ /* 0x000fe200000e06ff */
[----:B------:R-:W-:Y:S01]  /*0d50*/  IADD3 RZ, P0, R9, R10, RZ ;  /* 0x0000000a09ff7210 */ /* 0x000fe20007f1e0ff */
[----:B------:R-:W-:-:S04]  /*0d60*/  IMAD.MOV.U32 R12, RZ, RZ, R11 ;  /* 0x000000ffff0c7224 */ /* 0x000fc800078e000b */
[----:B------:R-:W-:-:S08]  /*0d70*/  IMAD.WIDE.U32.X R8, R15, R21, R12, P0 ;  /* 0x000000150f087225 */ /* 0x000fd000000e040c */
.L_x_10:
[----:B------:R-:W0:Y:S01]  /*0d80*/  LDC.64 R20, c[0x0][0x640] ;  /* 0x00019000ff147b82 */ /* 0x000e220000000a00 */
[-C--:B------:R-:W-:Y:S01]  /*0d90*/  SHF.R.U64 R27, R8, R6.reuse, R9 ;  /* 0x00000006081b7219 */ /* 0x080fe20000001209 */
[----:B------:R-:W-:Y:S01]  /*0da0*/  IMAD.MOV.U32 R8, RZ, RZ, R23 ;  /* 0x000000ffff087224 */ /* 0x000fe200078e0017 */
[----:B------:R-:W-:Y:S01]  /*0db0*/  SHF.R.U32.HI R0, RZ, R6, R9 ;  /* 0x00000006ff007219 */ /* 0x000fe20000011609 */
[----:B------:R-:W-:Y:S01]  /*0dc0*/  IMAD R28, R7, R14, R4 ;  /* 0x0000000e071c7224 */ /* 0x000fe200078e0204 */
[----:B------:R-:W-:-:S03]  /*0dd0*/  IADD3 R5, P0, RZ, -R27, RZ ;  /* 0x8000001bff057210 */ /* 0x000fc60007f1e0ff */
[----:B------:R-:W1:Y:S02]  /*0de0*/  LDC R10, c[0x0][0x618] ;  /* 0x00018600ff0a7b82 */ /* 0x000e640000000800 */
[----:B------:R-:W-:-:S04]  /*0df0*/  IMAD.X R9, RZ, RZ, ~R0, P0 ;  /* 0x000000ffff097224 */ /* 0x000fc800000e0e00 */
[-C--:B------:R-:W-:Y:S02]  /*0e00*/  IMAD R0, R9, R24.reuse, RZ ;  /* 0x0000001809007224 */ /* 0x080fe400078e02ff */
[----:B------:R-:W2:Y:S01]  /*0e10*/  LDC R11, c[0x0][0x608] ;  /* 0x00018200ff0b7b82 */ /* 0x000ea20000000800 */
[----:B------:R-:W-:Y:S02]  /*0e20*/  IMAD.MOV.U32 R9, RZ, RZ, R22 ;  /* 0x000000ffff097224 */ /* 0x000fe400078e0016 */
[----:B------:R-:W-:-:S05]  /*0e30*/  IMAD.WIDE.U32 R8, R5, R24, R8 ;  /* 0x0000001805087225 */ /* 0x000fca00078e0008 */
[----:B------:R-:W3:Y:S01]  /*0e40*/  LDC R12, c[0x0][0x658] ;  /* 0x00019600ff0c7b82 */ /* 0x000ee20000000800 */
[----:B------:R-:W-:Y:S01]  /*0e50*/  IMAD R5, R5, R25, R0 ;  /* 0x0000001905057224 */ /* 0x000fe200078e0200 */
[----:B0-----:R-:W-:Y:S01]  /*0e60*/  ISETP.NE.U32.AND P0, PT, R20, RZ, PT ;  /* 0x000000ff1400720c */ /* 0x001fe20003f05070 */
[----:B------:R-:W-:Y:S02]  /*0e70*/  IMAD.MOV.U32 R25, RZ, RZ, 0x1 ;  /* 0x00000001ff197424 */ /* 0x000fe400078e00ff */
[----:B------:R-:W-:Y:S01]  /*0e80*/  IMAD.IADD R5, R9, 0x1, R5 ;  /* 0x0000000109057824 */ /* 0x000fe200078e0205 */
[----:B------:R-:W-:Y:S01]  /*0e90*/  ISETP.NE.AND.EX P0, PT, R21, RZ, PT, P0 ;  /* 0x000000ff1500720c */ /* 0x000fe20003f05300 */
[----:B------:R-:W-:Y:S01]  /*0ea0*/  IMAD.MOV.U32 R9, RZ, RZ, -0x1 ;  /* 0xffffffffff097424 */ /* 0x000fe200078e00ff */
[----:B------:R-:W0:Y:S02]  /*0eb0*/  LDC R15, c[0x0][0x600] ;  /* 0x00018000ff0f7b82 */ /* 0x000e240000000800 */
[----:B-1----:R-:W-:-:S02]  /*0ec0*/  SHF.R.U64 R13, R8, R10, R5 ;  /* 0x0000000a080d7219 */ /* 0x002fc40000001205 */
[----:B------:R-:W-:-:S04]  /*0ed0*/  SHF.R.U32.HI R0, RZ, R10, R5 ;  /* 0x0000000aff007219 */ /* 0x000fc80000011605 */
[----:B------:R-:W1:Y:S01]  /*0ee0*/  LDC R19, c[0x0][0x648] ;  /* 0x00019200ff137b82 */ /* 0x000e620000000800 */
[-CC-:B--2---:R-:W-:Y:S02]  /*0ef0*/  SHF.R.U64 R29, R13, R11.reuse, R0.reuse ;  /* 0x0000000b0d1d7219 */ /* 0x184fe40000001200 */
[----:B------:R-:W-:-:S05]  /*0f00*/  SHF.R.U32.HI R5, RZ, R11, R0 ;  /* 0x0000000bff057219 */ /* 0x000fca0000011600 */
[----:B------:R-:W2:Y:S01]  /*0f10*/  LDC R24, c[0x0][0x638] ;  /* 0x00018e00ff187b82 */ /* 0x000ea20000000800 */
[-CC-:B---3--:R-:W-:Y:S02]  /*0f20*/  SHF.R.U64 R14, R29, R12.reuse, R5.reuse ;  /* 0x0000000c1d0e7219 */ /* 0x188fe40000001205 */
[-C--:B------:R-:W-:Y:S02]  /*0f30*/  SHF.L.U32 R0, R9, R12.reuse, RZ ;  /* 0x0000000c09007219 */ /* 0x080fe400000006ff */
[----:B------:R-:W-:Y:S01]  /*0f40*/  SHF.R.U32.HI R5, RZ, R12, R5 ;  /* 0x0000000cff057219 */ /* 0x000fe20000011605 */
[----:B------:R-:W-:Y:S01]  /*0f50*/  IMAD.MOV.U32 R4, RZ, RZ, R14 ;  /* 0x000000ffff047224 */ /* 0x000fe200078e000e */
[----:B------:R-:W-:Y:S01]  /*0f60*/  LOP3.LUT R10, RZ, R0, RZ, 0x33, !PT ;  /* 0x00000000ff0a7212 */ /* 0x000fe200078e33ff */
[----:B------:R-:W3:Y:S01]  /*0f70*/  LDC R26, c[0x0][0x610] ;  /* 0x00018400ff1a7b82 */ /* 0x000ee20000000800 */
[----:B------:R-:W-:Y:S05]  /*0f80*/  @!P0 BRA `(.L_x_11) ;  /* 0x0000000000288947 */ /* 0x000fea0003800000 */
[----:B------:R-:W4:Y:S02]  /*0f90*/  LDC R9, c[0x0][0x64c] ;  /* 0x00019300ff097b82 */ /* 0x000f240000000800 */
[----:B----4-:R-:W-:-:S05]  /*0fa0*/  IADD3 R9, P0, R14, R9, RZ ;  /* 0x000000090e097210 */ /* 0x010fca0007f1e0ff */
        /* <DEDUP_REMOVED lines=8> */
.L_x_11:
[----:B-1----:R-:W-:Y:S01]  /*1030*/  SHF.R.U64 R4, R4, R19, R5 ;  /* 0x0000001304047219 */ /* 0x002fe20000001205 */
[----:B0-----:R-:W-:Y:S01]  /*1040*/  VIADD R6, R15, 0xffffffff ;  /* 0xffffffff0f067836 */ /* 0x001fe20000000000 */
[----:B------:R-:W-:Y:S01]  /*1050*/  SHF.L.U32 R0, R25, R12, RZ ;  /* 0x0000000c19007219 */ /* 0x000fe200000006ff */
[----:B------:R-:W-:Y:S01]  /*1060*/  IMAD.MOV.U32 R19, RZ, RZ, R27 ;  /* 0x000000ffff137224 */ /* 0x000fe200078e001b */
[----:B------:R-:W-:Y:S01]  /*1070*/  LOP3.LUT R5, R29, R10, RZ, 0xc0, !PT ;  /* 0x0000000a1d057212 */ /* 0x000fe200078ec0ff */
[----:B------:R-:W-:Y:S01]  /*1080*/  IMAD.MOV R7, RZ, RZ, -R4 ;  /* 0x000000ffff077224 */ /* 0x000fe200078e0a04 */
[----:B------:R-:W-:Y:S02]  /*1090*/  SEL R3, R3, R28, !P1 ;  /* 0x0000001c03037207 */ /* 0x000fe40004800000 */
[----:B------:R-:W-:Y:S01]  /*10a0*/  LOP3.LUT R6, R13, R6, RZ, 0xc0, !PT ;  /* 0x000000060d067212 */ /* 0x000fe200078ec0ff */
[----:B------:R-:W-:Y:S02]  /*10b0*/  IMAD R4, R0, R4, R5 ;  /* 0x0000000400047224 */ /* 0x000fe400078e0205 */
[----:B--2---:R-:W-:-:S02]  /*10c0*/  IMAD R0, R7, R24, R14 ;  /* 0x0000001807007224 */ /* 0x004fc400078e020e */
[----:B---3--:R-:W-:Y:S02]  /*10d0*/  IMAD R3, R4, R26, R3 ;  /* 0x0000001a04037224 */ /* 0x008fe400078e0203 */
[----:B------:R-:W-:Y:S02]  /*10e0*/  IMAD.MOV.U32 R5, RZ, RZ, 0x1 ;  /* 0x00000001ff057424 */ /* 0x000fe400078e00ff */
[----:B------:R-:W-:-:S03]  /*10f0*/  IMAD R4, R0, R15, R6 ;  /* 0x0000000f00047224 */ /* 0x000fc600078e0206 */
[----:B------:R-:W-:Y:S02]  /*1100*/  PRMT R0, R5, 0x7610, R0 ;  /* 0x0000761005007816 */ /* 0x000fe40000000000 */
[----:B------:R-:W-:Y:S02]  /*1110*/  SEL R5, R4, R3, !P1 ;  /* 0x0000000304057207 */ /* 0x000fe40004800000 */
[----:B------:R-:W-:-:S03]  /*1120*/  SEL R3, R3, R4, !P1 ;  /* 0x0000000403037207 */ /* 0x000fc60004800000 */
[----:B------:R0:W-:Y:S04]  /*1130*/  STL [R1+0x4], R5 ;  /* 0x0000040501007387 */ /* 0x0001e80000100800 */
[----:B------:R0:W-:Y:S02]  /*1140*/  STL [R1], R3 ;  /* 0x0000000301007387 */ /* 0x0001e40000100800 */
.L_x_9:
[----:B------:R-:W-:-:S08]  /*1150*/  NOP ;  /* 0x0000000000007918 */ /* 0x000fd00000000000 */
[----:B------:R-:W1:Y:S02]  /*1160*/  USETMAXREG.TRY_ALLOC.CTAPOOL UP0, 0xe8 ;  /* 0x000000e8000079c8 */ /* 0x000e640008000600 */
[----:B-1----:R-:W-:-:S13]  /*1170*/  PLOP3.LUT P0, PT, PT, PT, UP0, 0x80, 0x0 ;  /* 0x000000000000781c */ /* 0x002fda0003f0f008 */
[----:B------:R-:W-:Y:S05]  /*1180*/  @!P0 BRA `(.L_x_9) ;  /* 0xfffffffc00f08947 */ /* 0x000fea000383ffff */
[----:B------:R-:W-:Y:S01]  /*1190*/  ULDC.64 UR4, c[0x0][0x598] ;  /* 0x0001660000047ab9 */ /* 0x000fe20000000a00 */
[----:B------:R-:W-:Y:S01]  /*11a0*/  ULDC.64 UR36, c[0x0][0x208] ;  /* 0x0000820000247ab9 */ /* 0x000fe20000000a00 */
[----:B------:R-:W-:-:S04]  /*11b0*/  ISETP.NE.U32.AND P0, PT, RZ, UR4, PT ;  /* 0x00000004ff007c0c */ /* 0x000fc8000bf05070 */
[----:B------:R-:W-:-:S13]  /*11c0*/  ISETP.NE.AND.EX P0, PT, RZ, UR5, PT, P0 ;  /* 0x00000005ff007c0c */ /* 0x000fda000bf05300 */
[----:B------:R-:W-:Y:S05]  /*11d0*/  @!P0 BRA `(.L_x_12) ;  /* 0x00000000001c8947 */ /* 0x000fea0003800000 */
[----:B0-----:R-:W0:Y:S02]  /*11e0*/  LDC.64 R4, c[0x0][0x598] ;  /* 0x00016600ff047b82 */ /* 0x001e240000000a00 */
[----:B0-----:R-:W2:Y:S02]  /*11f0*/  LDG.E.64 R4, desc[UR36][R4.64] ;  /* 0x0000002404047981 */ /* 0x001ea4000c1e1b00 */
[----:B--2---:R-:W-:-:S04]  /*1200*/  ISETP.NE.U32.AND P0, PT, R4, RZ, PT ;  /* 0x000000ff0400720c */ /* 0x004fc80003f05070 */
[----:B------:R-:W-:-:S13]  /*1210*/  ISETP.NE.AND.EX P0, PT, R5, RZ, PT, P0 ;  /* 0x000000ff0500720c */ /* 0x000fda0003f05300 */
[----:B------:R-:W-:Y:S05]  /*1220*/  @!P0 BRA `(.L_x_12) ;  /* 0x0000000000088947 */ /* 0x000fea0003800000 */
[----:B------:R0:W5:Y:S01]  /*1230*/  LD.E R185, desc[UR36][R4.64] ;  /* 0x0000002404b97980 */ /* 0x000162000c101900 */
[----:B------:R-:W-:Y:S05]  /*1240*/  BRA `(.L_x_13) ;  /* 0x0000000000247947 */ /* 0x000fea0003800000 */
.L_x_12:
[----:B------:R-:W-:Y:S02]  /*1250*/  ULDC.64 UR4, c[0x0][0x588] ;  /* 0x0001620000047ab9 */ /* 0x000fe40000000a00 */
[----:B------:R-:W-:-:S04]  /*1260*/  ISETP.NE.U32.AND P0, PT, RZ, UR4, PT ;  /* 0x00000004ff007c0c */ /* 0x000fc8000bf05070 */
[----:B------:R-:W-:-:S13]  /*1270*/  ISETP.NE.AND.EX P0, PT, RZ, UR5, PT, P0 ;  /* 0x00000005ff007c0c */ /* 0x000fda000bf05300 */
[----:B------:R-:W-:Y:S05]  /*1280*/  @!P0 BRA `(.L_x_14) ;  /* 0x00000000000c8947 */ /* 0x000fea0003800000 */
[----:B0-----:R-:W0:Y:S02]  /*1290*/  LDC.64 R4, c[0x0][0x588] ;  /* 0x00016200ff047b82 */ /* 0x001e240000000a00 */
[----:B0-----:R1:W5:Y:S01]  /*12a0*/  LDG.E R185, desc[UR36][R4.64] ;  /* 0x0000002404b97981 */ /* 0x001362000c1e1900 */
[----:B------:R-:W-:Y:S05]  /*12b0*/  BRA `(.L_x_13) ;  /* 0x0000000000087947 */ /* 0x000fea0003800000 */
.L_x_14:
[----:B------:R-:W-:Y:S02]  /*12c0*/  ULDC UR4, c[0x0][0x580] ;  /* 0x0001600000047ab9 */ /* 0x000fe40000000800 */
[----:B------:R-:W-:-:S07]  /*12d0*/  IMAD.U32 R185, RZ, RZ, UR4 ;  /* 0x00000004ffb97e24 */ /* 0x000fce000f8e00ff */
.L_x_13:
[----:B------:R-:W-:Y:S02]  /*12e0*/  ULDC.64 UR4, c[0x0][0x5a0] ;  /* 0x0001680000047ab9 */ /* 0x000fe40000000a00 */
[----:B------:R-:W-:-:S04]  /*12f0*/  ISETP.NE.U32.AND P0, PT, RZ, UR4, PT ;  /* 0x00000004ff007c0c */ /* 0x000fc8000bf05070 */
[----:B------:R-:W-:-:S13]  /*1300*/  ISETP.NE.AND.EX P0, PT, RZ, UR5, PT, P0 ;  /* 0x00000005ff007c0c */ /* 0x000fda000bf05300 */
[----:B------:R-:W-:Y:S05]  /*1310*/  @!P0 BRA `(.L_x_15) ;  /* 0x00000000001c8947 */ /* 0x000fea0003800000 */
[----:B01----:R-:W0:Y:S02]  /*1320*/  LDC.64 R4, c[0x0][0x5a0] ;  /* 0x00016800ff047b82 */ /* 0x003e240000000a00 */
[----:B0-----:R-:W2:Y:S02]  /*1330*/  LDG.E.64 R4, desc[UR36][R4.64] ;  /* 0x0000002404047981 */ /* 0x001ea4000c1e1b00 */
[----:B--2---:R-:W-:-:S04]  /*1340*/  ISETP.NE.U32.AND P0, PT, R4, RZ, PT ;  /* 0x000000ff0400720c */ /* 0x004fc80003f05070 */
[----:B------:R-:W-:-:S13]  /*1350*/  ISETP.NE.AND.EX P0, PT, R5, RZ, PT, P0 ;  /* 0x000000ff0500720c */ /* 0x000fda0003f05300 */
[----:B------:R-:W-:Y:S05]  /*1360*/  @!P0 BRA `(.L_x_15) ;  /* 0x0000000000088947 */ /* 0x000fea0003800000 */
[----:B------:R0:W5:Y:S01]  /*1370*/  LD.E R184, desc[UR36][R4.64] ;  /* 0x0000002404b87980 */ /* 0x000162000c101900 */
[----:B------:R-:W-:Y:S05]  /*1380*/  BRA `(.L_x_16) ;  /* 0x0000000000247947 */ /* 0x000fea0003800000 */
.L_x_15:
[----:B------:R-:W-:Y:S02]  /*1390*/  ULDC.64 UR4, c[0x0][0x590] ;  /* 0x0001640000047ab9 */ /* 0x000fe40000000a00 */
[----:B------:R-:W-:-:S04]  /*13a0*/  ISETP.NE.U32.AND P0, PT, RZ, UR4, PT ;  /* 0x00000004ff007c0c */ /* 0x000fc8000bf05070 */
[----:B------:R-:W-:-:S13]  /*13b0*/  ISETP.NE.AND.EX P0, PT, RZ, UR5, PT, P0 ;  /* 0x00000005ff007c0c */ /* 0x000fda000bf05300 */
[----:B------:R-:W-:Y:S05]  /*13c0*/  @!P0 BRA `(.L_x_17) ;  /* 0x00000000000c8947 */ /* 0x000fea0003800000 */
[----:B01----:R-:W0:Y:S02]  /*13d0*/  LDC.64 R4, c[0x0][0x590] ;  /* 0x00016400ff047b82 */ /* 0x003e240000000a00 */
[----:B0-----:R1:W5:Y:S01]  /*13e0*/  LDG.E R184, desc[UR36][R4.64] ;  /* 0x0000002404b87981 */ /* 0x001362000c1e1900 */
[----:B------:R-:W-:Y:S05]  /*13f0*/  BRA `(.L_x_16) ;  /* 0x0000000000087947 */ /* 0x000fea0003800000 */
.L_x_17:
[----:B------:R-:W-:Y:S02]  /*1400*/  ULDC UR4, c[0x0][0x584] ;  /* 0x0001610000047ab9 */ /* 0x000fe40000000800 */
[----:B------:R-:W-:-:S07]  /*1410*/  IMAD.U32 R184, RZ, RZ, UR4 ;  /* 0x00000004ffb87e24 */ /* 0x000fce000f8e00ff */
.L_x_16:
[----:B------:R-:W-:-:S13]  /*1420*/  LOP3.LUT P0, RZ, R0, 0xff, RZ, 0xc0, !PT ;  /* 0x000000ff00ff7812 */ /* 0x000fda000780c0ff */
[----:B------:R-:W-:Y:S05]  /*1430*/  @!P0 EXIT ;  /* 0x000000000000894d */ /* 0x000fea0003800000 */
[----:B------:R-:W-:Y:S01]  /*1440*/  ULDC UR4, c[0x0][0x28c] ;  /* 0x0000a30000047ab9 */ /* 0x000fe20000000800 */
[----:B------:R-:W-:Y:S01]  /*1450*/  LOP3.LUT R200, R18, 0x1, RZ, 0xfc, !PT ;  /* 0x0000000112c87812 */ /* 0x000fe200078efcff */
[----:B------:R-:W-:Y:S01]  /*1460*/  UIADD3 UR4, UR4, 0xf, URZ ;  /* 0x0000000f04047890 */ /* 0x000fe2000fffe03f */
[----:B------:R-:W-:Y:S01]  /*1470*/  UMOV UR38, URZ ;  /* 0x0000003f00267c82 */ /* 0x000fe20008000000 */
[----:B------:R-:W-:Y:S02]  /*1480*/  UMOV UR39, URZ ;  /* 0x0000003f00277c82 */ /* 0x000fe40008000000 */
[----:B------:R-:W-:-:S04]  /*1490*/  USHF.R.S32.HI UR5, URZ, 0x1f, UR4 ;  /* 0x0000001f3f057899 */ /* 0x000fc80008011404 */
[----:B------:R-:W-:-:S04]  /*14a0*/  ULEA.HI UR5, UR5, UR4, URZ, 0x4 ;  /* 0x0000000405057291 */ /* 0x000fc8000f8f203f */
[----:B------:R-:W-:-:S12]  /*14b0*/  USHF.R.S32.HI UR40, URZ, 0x4, UR5 ;  /* 0x000000043f287899 */ /* 0x000fd80008011405 */
.L_x_353:
[----:B------:R-:W2:Y:S01]  /*14c0*/  S2R R0, SR_TID.X ;  /* 0x0000000000007919 */ /* 0x000ea20000002100 */
[----:B---3--:R-:W3:Y:S01]  /*14d0*/  S2UR UR6, SR_CgaCtaId ;  /* 0x00000000000679c3 */ /* 0x008ee20000008800 */
[----:B------:R-:W-:Y:S02]  /*14e0*/  UMOV UR41, 0x400 ;  /* 0x0000040000297882 */ /* 0x000fe40000000000 */
[----:B---3--:R-:W-:Y:S01]  /*14f0*/  ULEA UR41, UR6, UR41, 0x18 ;  /* 0x0000002906297291 */ /* 0x008fe2000f8ec03f */
[----:B--2---:R-:W-:-:S04]  /*1500*/  LOP3.LUT R0, R0, 0x80, RZ, 0xc0, !PT ;  /* 0x0000008000007812 */ /* 0x004fc800078ec0ff */
[----:B------:R-:W-:-:S06]  /*1510*/  SHF.R.U32.HI R0, RZ, 0x7, R0 ;  /* 0x00000007ff007819 */ /* 0x000fcc0000011600 */
[----:B------:R-:W2:Y:S02]  /*1520*/  SHFL.IDX PT, R0, R0, RZ, 0x1f ;  /* 0x00001fff00007589 */ /* 0x000ea400000e0000 */
[----:B--2---:R-:W-:-:S13]  /*1530*/  R2UR UR4, R0 ;  /* 0x00000000000472ca */ /* 0x004fda00000e0000 */
[----:B------:R-:W-:-:S04]  /*1540*/  ULEA.HI UR5, UR4, UR4, URZ, 0x1 ;  /* 0x0000000404057291 */ /* 0x000fc8000f8f083f */
[----:B------:R-:W-:-:S04]  /*1550*/  ULOP3.LUT UR5, UR5, 0x1ffffe, URZ, 0xc0, !UPT ;  /* 0x001ffffe05057892 */ /* 0x000fc8000f8ec03f */
[----:B------:R-:W-:-:S03]  /*1560*/  UIADD3 UR5, UR4, -UR5, URZ ;  /* 0x8000000504057290 */ /* 0x000fc6000fffe03f */
[----:B------:R-:W-:Y:S01]  /*1570*/  ULDC UR4, c[0x0][0x28c] ;  /* 0x0000a30000047ab9 */ /* 0x000fe20000000800 */
[----:B------:R-:W-:Y:S01]  /*1580*/  ULEA UR5, UR5, UR41, 0xb ;  /* 0x0000002905057291 */ /* 0x000fe2000f8e583f */
[----:B------:R-:W-:-:S03]  /*1590*/  ISETP.LT.AND P0, PT, RZ, UR4, PT ;  /* 0x00000004ff007c0c */ /* 0x000fc6000bf01270 */
[----:B------:R-:W-:-:S04]  /*15a0*/  UIADD3 UR5, UR5, 0x200, URZ ;  /* 0x0000020005057890 */ /* 0x000fc8000fffe03f */
[----:B------:R-:W-:-:S04]  /*15b0*/  USHF.R.U32.HI UR5, URZ, 0x4, UR5 ;  /* 0x000000043f057899 */ /* 0x000fc80008011605 */
[----:B------:R-:W-:Y:S02]  /*15c0*/  ULOP3.LUT UR42, UR5, 0x3fff, URZ, 0xc0, !UPT ;  /* 0x00003fff052a7892 */ /* 0x000fe4000f8ec03f */
[----:B----45:R-:W-:Y:S10]  /*15d0*/  @P0 BRA `(.L_x_18) ;  /* 0x0000000000400947 */ /* 0x030ff40003800000 */
[----:B------:R-:W-:Y:S01]  /*15e0*/  MOV R0, 0x0 ;  /* 0x0000000000007802 */ /* 0x000fe20000000f00 */
[----:B------:R-:W-:Y:S01]  /*15f0*/  ULDC.64 UR4, c[0x4][0x68] ;  /* 0x01001a0000047ab9 */ /* 0x000fe20000000a00 */
[----:B------:R-:W-:Y:S01]  /*1600*/  ULDC.64 UR6, c[0x4][0x8] ;  /* 0x0100020000067ab9 */ /* 0x000fe20000000a00 */
[----:B01----:R-:W-:Y:S01]  /*1610*/  IMAD.U32 R4, RZ, RZ, UR4 ;  /* 0x00000004ff047e24 */ /* 0x003fe2000f8e00ff */
[----:B------:R0:W1:Y:S01]  /*1620*/  LDC.64 R14, c[0x4][R0] ;  /* 0x01000000000e7b82 */ /* 0x0000620000000a00 */
[----:B------:R-:W-:Y:S01]  /*1630*/  IMAD.U32 R5, RZ, RZ, UR5 ;  /* 0x00000005ff057e24 */ /* 0x000fe2000f8e00ff */
[----:B------:R-:W-:Y:S01]  /*1640*/  ULDC.64 UR4, c[0x4][0x70] ;  /* 0x01001c0000047ab9 */ /* 0x000fe20000000a00 */
[----:B------:R-:W-:Y:S02]  /*1650*/  IMAD.U32 R10, RZ, RZ, UR6 ;  /* 0x00000006ff0a7e24 */ /* 0x000fe4000f8e00ff */
[----:B------:R-:W-:Y:S02]  /*1660*/  IMAD.U32 R6, RZ, RZ, UR4 ;  /* 0x00000004ff067e24 */ /* 0x000fe4000f8e00ff */
[----:B------:R-:W-:-:S02]  /*1670*/  IMAD.U32 R7, RZ, RZ, UR5 ;  /* 0x00000005ff077e24 */ /* 0x000fc4000f8e00ff */
[----:B------:R-:W-:Y:S02]  /*1680*/  IMAD.U32 R11, RZ, RZ, UR7 ;  /* 0x00000007ff0b7e24 */ /* 0x000fe4000f8e00ff */
[----:B------:R-:W-:Y:S02]  /*1690*/  IMAD.MOV.U32 R8, RZ, RZ, 0x1e1 ;  /* 0x000001e1ff087424 */ /* 0x000fe400078e00ff */
[----:B------:R-:W-:Y:S02]  /*16a0*/  IMAD.MOV.U32 R12, RZ, RZ, 0x1 ;  /* 0x00000001ff0c7424 */ /* 0x000fe400078e00ff */
[----:B0-----:R-:W-:-:S07]  /*16b0*/  IMAD.MOV.U32 R13, RZ, RZ, RZ ;  /* 0x000000ffff0d7224 */ /* 0x001fce00078e00ff */
[----:B------:R-:W-:-:S07]  /*16c0*/  LEPC R20, `(.L_x_18) ;  /* 0x000000001014794e */ /* 0x000fce0000000000 */
[----:B-1---5:R-:W-:Y:S05]  /*16d0*/  CALL.ABS.NOINC R14 ;  /* 0x000000000e007343 */ /* 0x022fea0003c00000 */
.L_x_18:
[----:B------:R-:W-:-:S13]  /*16e0*/  ISETP.NE.AND P0, PT, R200, 0x3, PT ;  /* 0x00000003c800780c */ /* 0x000fda0003f05270 */
[----:B------:R-:W-:Y:S05]  /*16f0*/  @!P0 BRA `(.L_x_19) ;  /* 0x0000000000048947 */ /* 0x000fea0003800000 */
[----:B------:R-:W-:Y:S01]  /*1700*/  BPT.TRAP 0x1 ;  /* 0x000000040000795c */ /* 0x000fe20000300000 */
.L_x_19:
[----:B0-----:R-:W-:Y:S02]  /*1710*/  IMAD.U32 R3, RZ, RZ, UR39 ;  /* 0x00000027ff037e24 */ /* 0x001fe4000f8e00ff */
[----:B------:R-:W-:-:S03]  /*1720*/  IMAD.U32 R0, RZ, RZ, UR38 ;  /* 0x00000026ff007e24 */ /* 0x000fc6000f8e00ff */
[----:B------:R-:W-:Y:S02]  /*1730*/  LEA R3, R3, UR41, 0x3 ;  /* 0x0000002903037c11 */ /* 0x000fe4000f8e18ff */
[----:B------:R-:W-:-:S04]  /*1740*/  SHF.L.U32 R0, R0, 0x1f, RZ ;  /* 0x0000001f00007819 */ /* 0x000fc800000006ff */
[----:B------:R0:W2:Y:S01]  /*1750*/  SYNCS.PHASECHK.TRANS64.TRYWAIT P1, [R3+URZ], R0 ;  /* 0x00000000030075a7 */ /* 0x0000a2000802017f */
[----:B------:R-:W-:Y:S05]  /*1760*/  @!P0 BRA `(.L_x_20) ;  /* 0x0000000000048947 */ /* 0x000fea0003800000 */
[----:B------:R-:W-:Y:S01]  /*1770*/  BPT.TRAP 0x1 ;  /* 0x000000040000795c */ /* 0x000fe20000300000 */
.L_x_20:
[----:B--2---:R-:W-:Y:S05]  /*1780*/  @P1 BRA `(.L_x_21) ;  /* 0x0000000000081947 */ /* 0x004fea0003800000 */
[----:B------:R-:W2:Y:S02]  /*1790*/  SYNCS.PHASECHK.TRANS64.TRYWAIT P1, [R3+URZ], R0 ;  /* 0x00000000030075a7 */ /* 0x000ea4000802017f */
[----:B--2---:R-:W-:Y:S05]  /*17a0*/  @!P1 BRA `(.L_x_22) ;  /* 0x000000d000489947 */ /* 0x004fea0003800000 */
.L_x_21:
[----:B------:R-:W-:-:S04]  /*17b0*/  UISETP.LT.AND UP0, UPT, UR40, 0x1, UPT ;  /* 0x000000012800788c */ /* 0x000fc8000bf01270 */
[----:B------:R-:W-:-:S06]  /*17c0*/  USEL UR4, UR40, 0x1, UP0 ;  /* 0x0000000128047887 */ /* 0x000fcc0008000000 */
[----:B0-2---:R-:W-:Y:S01]  /*17d0*/  IMAD.U32 R0, RZ, RZ, UR4 ;  /* 0x00000004ff007e24 */ /* 0x005fe2000f8e00ff */
[----:B------:R-:W-:Y:S05]  /*17e0*/  WARPSYNC.ALL ;  /* 0x0000000000007948 */ /* 0x000fea0003800000 */
[----:B------:R-:W-:-:S04]  /*17f0*/  IADD3 R0, -R0, UR40, RZ ;  /* 0x0000002800007c10 */ /* 0x000fc8000fffe1ff */
[----:B------:R-:W-:Y:S01]  /*1800*/  ISETP.GE.AND P1, PT, R0, 0x1, PT ;  /* 0x000000010000780c */ /* 0x000fe20003f26270 */
[----:B------:R-:W-:Y:S01]  /*1810*/  UIADD3 UR4, UR41, 0x1e200, URZ ;  /* 0x0001e20029047890 */ /* 0x000fe2000fffe03f */
[----:B------:R-:W-:Y:S01]  /*1820*/  WARPGROUP.ARRIVE ;  /* 0x00000000000079c5 */ /* 0x000fe20000000000 */
[----:B------:R-:W-:Y:S01]  /*1830*/  UMOV UR9, 0xc0000010 ;  /* 0xc000001000097882 */ /* 0x000fe20000000000 */
[----:B------:R-:W-:Y:S01]  /*1840*/  UMOV UR11, 0xc0000010 ;  /* 0xc0000010000b7882 */ /* 0x000fe20000000000 */
[----:B------:R-:W-:Y:S02]  /*1850*/  USHF.R.U32.HI UR5, URZ, 0x4, UR4 ;  /* 0x000000043f057899 */ /* 0x000fe40008011604 */
[----:B------:R-:W-:Y:S02]  /*1860*/  ULOP3.LUT UR4, UR42, 0x10000, URZ, 0xfc, !UPT ;  /* 0x000100002a047892 */ /* 0x000fe4000f8efc3f */
[----:B------:R-:W-:Y:S02]  /*1870*/  ULOP3.LUT UR5, UR5, 0x3fff, URZ, 0xc0, !UPT ;  /* 0x00003fff05057892 */ /* 0x000fe4000f8ec03f */
[----:B------:R-:W-:-:S02]  /*1880*/  UIMAD UR8, UR39, 0x180, UR4 ;  /* 0x00000180270878a4 */ /* 0x000fc4000f8e0204 */
[----:B------:R-:W-:Y:S01]  /*1890*/  ULOP3.LUT UR5, UR5, 0x10000, URZ, 0xfc, !UPT ;  /* 0x0001000005057892 */ /* 0x000fe2000f8efc3f */
[----:B------:R-:W-:Y:S01]  /*18a0*/  UMOV UR13, UR9 ;  /* 0x00000009000d7c82 */ /* 0x000fe20008000000 */
[----:B------:R-:W-:Y:S02]  /*18b0*/  UMOV UR15, 0xc0000010 ;  /* 0xc0000010000f7882 */ /* 0x000fe40000000000 */
[----:B------:R-:W-:Y:S01]  /*18c0*/  UIMAD UR10, UR39, 0x140, UR5 ;  /* 0x00000140270a78a4 */ /* 0x000fe2000f8e0205 */
[----:B------:R-:W-:Y:S01]  /*18d0*/  UMOV UR12, UR8 ;  /* 0x00000008000c7c82 */ /* 0x000fe20008000000 */
[----:B------:R-:W-:Y:S02]  /*18e0*/  UMOV UR16, UR8 ;  /* 0x0000000800107c82 */ /* 0x000fe40008000000 */
[----:B------:R-:W-:Y:S02]  /*18f0*/  UIADD3 UR14, UR10, 0x40, URZ ;  /* 0x000000400a0e7890 */ /* 0x000fe4000fffe03f */
[----:B------:R-:W-:Y:S01]  /*1900*/  UIADD3 UR18, UR10, 0x80, URZ ;  /* 0x000000800a127890 */ /* 0x000fe2000fffe03f */
[----:B------:R-:W-:-:S02]  /*1910*/  UMOV UR17, UR9 ;  /* 0x0000000900117c82 */ /* 0x000fc40008000000 */
[----:B------:R-:W-:Y:S01]  /*1920*/  HGMMA.64x32x16.F32 R168, gdesc[UR8], RZ, !UPT, gsb0 ;  /* 0x0060000008a879f0 */ /* 0x000fe2000c0008ff */
[----:B------:R-:W-:Y:S01]  /*1930*/  UMOV UR19, 0xc0000010 ;  /* 0xc000001000137882 */ /* 0x000fe20000000000 */
[----:B------:R-:W-:Y:S01]  /*1940*/  UIADD3 UR22, UR10, 0xc0, URZ ;  /* 0x000000c00a167890 */ /* 0x000fe2000fffe03f */
[----:B------:R-:W-:Y:S01]  /*1950*/  UMOV UR20, UR8 ;  /* 0x0000000800147c82 */ /* 0x000fe20008000000 */
[----:B------:R-:W-:Y:S01]  /*1960*/  UMOV UR21, UR9 ;  /* 0x0000000900157c82 */ /* 0x000fe20008000000 */
[----:B------:R-:W-:Y:S01]  /*1970*/  UMOV UR23, 0xc0000010 ;  /* 0xc000001000177882 */ /* 0x000fe20000000000 */
[----:B------:R-:W-:Y:S01]  /*1980*/  UIADD3 UR26, UR10, 0x100, URZ ;  /* 0x000001000a1a7890 */ /* 0x000fe2000fffe03f */
[----:B------:R-:W-:Y:S01]  /*1990*/  UMOV UR24, UR8 ;  /* 0x0000000800187c82 */ /* 0x000fe20008000000 */
[----:B------:R-:W-:Y:S01]  /*19a0*/  UMOV UR25, UR9 ;  /* 0x0000000900197c82 */ /* 0x000fe20008000000 */
[----:B------:R-:W-:Y:S01]  /*19b0*/  UMOV UR27, 0xc0000010 ;  /* 0xc0000010001b7882 */ /* 0x000fe20000000000 */
[----:B------:R-:W-:Y:S01]  /*19c0*/  UIADD3 UR6, UR8, 0x100, URZ ;  /* 0x0000010008067890 */ /* 0x000fe2000fffe03f */
[----:B------:R-:W-:-:S02]  /*19d0*/  WARPGROUP.DEPBAR.LE gsb0, 0x0 ;  /* 0x00008000000079c5 */ /* 0x000fc40000010000 */
[----:B------:R-:W-:-:S06]  /*19e0*/  WARPGROUP.ARRIVE ;  /* 0x00000000000079c5 */ /* 0x000fcc0000000000 */
[----:B------:R-:W-:Y:S03]  /*19f0*/  HGMMA.64x32x16.F32 R136, gdesc[UR12], RZ, !UPT, gsb0 ;  /* 0x006000000c8879f0 */ /* 0x000fe6000c0008ff */
[----:B------:R-:W-:Y:S02]  /*1a00*/  WARPGROUP.DEPBAR.LE gsb0, 0x0 ;  /* 0x00008000000079c5 */ /* 0x000fe40000010000 */
[----:B------:R-:W-:-:S06]  /*1a10*/  WARPGROUP.ARRIVE ;  /* 0x00000000000079c5 */ /* 0x000fcc0000000000 */
[----:B------:R-:W-:Y:S03]  /*1a20*/  HGMMA.64x32x16.F32 R104, gdesc[UR16], RZ, !UPT, gsb0 ;  /* 0x00600000106879f0 */ /* 0x000fe6000c0008ff */
[----:B------:R-:W-:Y:S02]  /*1a30*/  WARPGROUP.DEPBAR.LE gsb0, 0x0 ;  /* 0x00008000000079c5 */ /* 0x000fe40000010000 */
[----:B------:R-:W-:-:S06]  /*1a40*/  WARPGROUP.ARRIVE ;  /* 0x00000000000079c5 */ /* 0x000fcc0000000000 */
[----:B------:R-:W-:Y:S03]  /*1a50*/  HGMMA.64x32x16.F32 R72, gdesc[UR20], RZ, !UPT, gsb0 ;  /* 0x00600000144879f0 */ /* 0x000fe6000c0008ff */
[----:B------:R-:W-:Y:S02]  /*1a60*/  WARPGROUP.DEPBAR.LE gsb0, 0x0 ;  /* 0x00008000000079c5 */ /* 0x000fe40000010000 */
[----:B------:R-:W-:-:S06]  /*1a70*/  WARPGROUP.ARRIVE ;  /* 0x00000000000079c5 */ /* 0x000fcc0000000000 */
[----:B------:R-:W-:Y:S01]  /*1a80*/  HGMMA.64x32x16.F32 R40, gdesc[UR24], RZ, !UPT, gsb0 ;  /* 0x00600000182879f0 */ /* 0x000fe2000c0008ff */
[----:B------:R-:W-:Y:S01]  /*1a90*/  UMOV UR24, UR6 ;  /* 0x0000000600187c82 */ /* 0x000fe20008000000 */
[----:B------:R-:W-:Y:S01]  /*1aa0*/  UMOV UR25, 0xc0000010 ;  /* 0xc000001000197882 */ /* 0x000fe20000000000 */
[----:B------:R-:W-:Y:S01]  /*1ab0*/  UMOV UR20, UR24 ;  /* 0x0000001800147c82 */ /* 0x000fe20008000000 */
[----:B------:R-:W-:Y:S01]  /*1ac0*/  UMOV UR21, UR25 ;  /* 0x0000001900157c82 */ /* 0x000fe20008000000 */
[----:B------:R-:W-:Y:S01]  /*1ad0*/  UMOV UR16, UR24 ;  /* 0x0000001800107c82 */ /* 0x000fe20008000000 */
[----:B------:R-:W-:Y:S01]  /*1ae0*/  UMOV UR17, UR25 ;  /* 0x0000001900117c82 */ /* 0x000fe20008000000 */
[----:B------:R-:W-:Y:S01]  /*1af0*/  UMOV UR12, UR24 ;  /* 0x00000018000c7c82 */ /* 0x000fe20008000000 */
[----:B------:R-:W-:Y:S01]  /*1b00*/  UMOV UR13, UR25 ;  /* 0x00000019000d7c82 */ /* 0x000fe20008000000 */
[----:B------:R-:W-:Y:S01]  /*1b10*/  UMOV UR8, UR24 ;  /* 0x0000001800087c82 */ /* 0x000fe20008000000 */
[----:B------:R-:W-:Y:S01]  /*1b20*/  UMOV UR9, UR25 ;  /* 0x0000001900097c82 */ /* 0x000fe20008000000 */
        /* <DEDUP_REMOVED lines=16> */
[----:B------:R-:W-:Y:S05]  /*1c30*/  @!P1 BRA `(.L_x_23) ;  /* 0x0000000400909947 */ /* 0x000fea0003800000 */
[----:B------:R-:W-:Y:S01]  /*1c40*/  UIADD3 UR6, UR39, 0x1, URZ ;  /* 0x0000000127067890 */ /* 0x000fe2000fffe03f */
[----:B------:R-:W-:Y:S02]  /*1c50*/  IMAD.MOV.U32 R3, RZ, RZ, R0 ;  /* 0x000000ffff037224 */ /* 0x000fe400078e0000 */
[----:B-1----:R-:W-:Y:S01]  /*1c60*/  IMAD.U32 R4, RZ, RZ, UR39 ;  /* 0x00000027ff047e24 */ /* 0x002fe2000f8e00ff */
[----:B------:R-:W-:-:S04]  /*1c70*/  UISETP.NE.AND UP0, UPT, UR6, 0x14, UPT ;  /* 0x000000140600788c */ /* 0x000fc8000bf05270 */
[----:B------:R-:W-:Y:S02]  /*1c80*/  USEL UR7, URZ, 0x1, UP0 ;  /* 0x000000013f077887 */ /* 0x000fe40008000000 */
[----:B------:R-:W-:Y:S02]  /*1c90*/  USEL UR6, UR6, URZ, UP0 ;  /* 0x0000003f06067287 */ /* 0x000fe40008000000 */
[----:B------:R-:W-:-:S06]  /*1ca0*/  ULOP3.LUT UR7, UR38, UR7, URZ, 0x3c, !UPT ;  /* 0x0000000726077292 */ /* 0x000fcc000f8e3c3f */
[----:B------:R-:W-:-:S07]  /*1cb0*/  IMAD.U32 R7, RZ, RZ, UR7 ;  /* 0x00000007ff077e24 */ /* 0x000fce000f8e00ff */
.L_x_30:
[----:B------:R-:W-:Y:S05]  /*1cc0*/  @!P0 BRA `(.L_x_24) ;  /* 0x0000000000048947 */ /* 0x000fea0003800000 */
[----:B------:R-:W-:Y:S01]  /*1cd0*/  BPT.TRAP 0x1 ;  /* 0x000000040000795c */ /* 0x000fe20000300000 */
.L_x_24:
[----:B------:R-:W-:Y:S01]  /*1ce0*/  ULEA UR7, UR6, UR41, 0x3 ;  /* 0x0000002906077291 */ /* 0x000fe2000f8e183f */
[----:B------:R-:W-:-:S08]  /*1cf0*/  SHF.L.U32 R5, R7, 0x1f, RZ ;  /* 0x0000001f07057819 */ /* 0x000fd000000006ff */
[----:B------:R0:W1:Y:S01]  /*1d00*/  SYNCS.PHASECHK.TRANS64.TRYWAIT P1, [UR7], R5 ;  /* 0x00000005ff0075a7 */ /* 0x0000620008020147 */
[----:B------:R-:W-:Y:S05]  /*1d10*/  @!P0 BRA `(.L_x_25) ;  /* 0x0000000000048947 */ /* 0x000fea0003800000 */
[----:B------:R-:W-:Y:S01]  /*1d20*/  BPT.TRAP 0x1 ;  /* 0x000000040000795c */ /* 0x000fe20000300000 */
.L_x_25:
[----:B-1----:R-:W-:Y:S05]  /*1d30*/  @P1 BRA `(.L_x_26) ;  /* 0x0000000000081947 */ /* 0x002fea0003800000 */
[----:B------:R-:W1:Y:S02]  /*1d40*/  SYNCS.PHASECHK.TRANS64.TRYWAIT P1, [UR7], R5 ;  /* 0x00000005ff0075a7 */ /* 0x000e640008020147 */
[----:B-1----:R-:W-:Y:S05]  /*1d50*/  @!P1 BRA `(.L_x_27) ;  /* 0x000000c800f09947 */ /* 0x002fea0003800000 */
.L_x_26:
[----:B------:R-:W-:Y:S01]  /*1d60*/  UIMAD UR8, UR6, 0x180, UR4 ;  /* 0x00000180060878a4 */ /* 0x000fe2000f8e0204 */
[----:B------:R-:W-:Y:S01]  /*1d70*/  WARPGROUP.ARRIVE ;  /* 0x00000000000079c5 */ /* 0x000fe20000000000 */
[----:B------:R-:W-:Y:S01]  /*1d80*/  UIMAD UR10, UR6, 0x140, UR5 ;  /* 0x00000140060a78a4 */ /* 0x000fe2000f8e0205 */
[----:B------:R-:W-:Y:S01]  /*1d90*/  UMOV UR9, 0xc0000010 ;  /* 0xc000001000097882 */ /* 0x000fe20000000000 */
[----:B------:R-:W-:Y:S02]  /*1da0*/  UMOV UR11, 0xc0000010 ;  /* 0xc0000010000b7882 */ /* 0x000fe40000000000 */
[----:B------:R-:W-:Y:S01]  /*1db0*/  UIADD3 UR14, UR10, 0x40, URZ ;  /* 0x000000400a0e7890 */ /* 0x000fe2000fffe03f */
[----:B------:R-:W-:Y:S01]  /*1dc0*/  UMOV UR12, UR8 ;  /* 0x00000008000c7c82 */ /* 0x000fe20008000000 */
[----:B------:R-:W-:Y:S01]  /*1dd0*/  UMOV UR13, UR9 ;  /* 0x00000009000d7c82 */ /* 0x000fe20008000000 */
[----:B------:R-:W-:Y:S02]  /*1de0*/  UMOV UR15, 0xc0000010 ;  /* 0xc0000010000f7882 */ /* 0x000fe40000000000 */
[----:B------:R-:W-:Y:S01]  /*1df0*/  HGMMA.64x32x16.F32 R168, gdesc[UR8], R168, gsb0 ;  /* 0x0060000008a879f0 */ /* 0x000fe200080008a8 */
        /* <DEDUP_REMOVED lines=15> */
[----:B------:R-:W-:Y:S03]  /*1ef0*/  HGMMA.64x32x16.F32 R136, gdesc[UR12], R136, gsb0 ;  /* 0x006000000c8879f0 */ /* 0x000fe60008000888 */
[----:B------:R-:W-:Y:S02]  /*1f00*/  WARPGROUP.DEPBAR.LE gsb0, 0x0 ;  /* 0x00008000000079c5 */ /* 0x000fe40000010000 */
[----:B------:R-:W-:-:S06]  /*1f10*/  WARPGROUP.ARRIVE ;  /* 0x00000000000079c5 */ /* 0x000fcc0000000000 */
[----:B------:R-:W-:Y:S03]  /*1f20*/  HGMMA.64x32x16.F32 R104, gdesc[UR16], R104, gsb0 ;  /* 0x00600000106879f0 */ /* 0x000fe60008000868 */
[----:B------:R-:W-:Y:S02]  /*1f30*/  WARPGROUP.DEPBAR.LE gsb0, 0x0 ;  /* 0x00008000000079c5 */ /* 0x000fe40000010000 */
[----:B------:R-:W-:-:S06]  /*1f40*/  WARPGROUP.ARRIVE ;  /* 0x00000000000079c5 */ /* 0x000fcc0000000000 */
[----:B------:R-:W-:Y:S03]  /*1f50*/  HGMMA.64x32x16.F32 R72, gdesc[UR20], R72, gsb0 ;  /* 0x00600000144879f0 */ /* 0x000fe60008000848 */
[----:B------:R-:W-:Y:S02]  /*1f60*/  WARPGROUP.DEPBAR.LE gsb0, 0x0 ;  /* 0x00008000000079c5 */ /* 0x000fe40000010000 */
[----:B------:R-:W-:-:S06]  /*1f70*/  WARPGROUP.ARRIVE ;  /* 0x00000000000079c5 */ /* 0x000fcc0000000000 */
[----:B------:R-:W-:Y:S01]  /*1f80*/  HGMMA.64x32x16.F32 R40, gdesc[UR24], R40, gsb0 ;  /* 0x00600000182879f0 */ /* 0x000fe20008000828 */
        /* <DEDUP_REMOVED lines=26> */
[----:B------:R-:W-:Y:S05]  /*2130*/  @!P0 BRA `(.L_x_28) ;  /* 0x0000000000048947 */ /* 0x000fea0003800000 */
[----:B------:R-:W-:Y:S01]  /*2140*/  BPT.TRAP 0x1 ;  /* 0x000000040000795c */ /* 0x000fe20000300000 */
.L_x_28:
[----:B------:R-:W-:-:S13]  /*2150*/  ISETP.NE.AND P1, PT, R16, RZ, PT ;  /* 0x000000ff1000720c */ /* 0x000fda0003f25270 */
[----:B01----:R-:W-:-:S05]  /*2160*/  @P1 LEA R5, R4, UR41, 0x3 ;  /* 0x0000002904051c11 */ /* 0x003fca000f8e18ff */
[----:B------:R-:W-:-:S05]  /*2170*/  @P1 VIADD R6, R5, 0xa0 ;  /* 0x000000a005061836 */ /* 0x000fca0000000000 */
[----:B------:R-:W-:-:S04]  /*2180*/  @P1 PRMT R6, R17, 0x654, R6 ;  /* 0x0000065411061816 */ /* 0x000fc80000000006 */
[----:B------:R0:W-:Y:S01]  /*2190*/  @P1 SYNCS.ARRIVE.TRANS64.RED.A1T0 RZ, [R6+URZ], RZ ;  /* 0x000000ff06ff19a7 */ /* 0x0001e2000810043f */
[----:B------:R-:W-:-:S13]  /*21a0*/  ISETP.GT.U32.AND P1, PT, R18, 0x1, PT ;  /* 0x000000011200780c */ /* 0x000fda0003f24070 */
[----:B0-----:R-:W-:Y:S05]  /*21b0*/  @P1 BRA `(.L_x_29) ;  /* 0x0000000000041947 */ /* 0x001fea0003800000 */
[----:B------:R-:W-:Y:S01]  /*21c0*/  BPT.TRAP 0x1 ;  /* 0x000000040000795c */ /* 0x000fe20000300000 */
.L_x_29:
[----:B------:R-:W-:Y:S01]  /*21d0*/  UIADD3 UR6, UR6, 0x1, URZ ;  /* 0x0000000106067890 */ /* 0x000fe2000fffe03f */
[C---:B------:R-:W-:Y:S01]  /*21e0*/  ISETP.GT.AND P2, PT, R3.reuse, 0x1, PT ;  /* 0x000000010300780c */ /* 0x040fe20003f44270 */
[----:B------:R-:W-:Y:S02]  /*21f0*/  VIADD R4, R4, 0x1 ;  /* 0x0000000104047836 */ /* 0x000fe40000000000 */
[----:B------:R-:W-:Y:S01]  /*2200*/  UISETP.NE.AND UP0, UPT, UR6, 0x14, UPT ;  /* 0x000000140600788c */ /* 0x000fe2000bf05270 */
[----:B------:R-:W-:Y:S02]  /*2210*/  VIADD R3, R3, 0xffffffff ;  /* 0xffffffff03037836 */ /* 0x000fe40000000000 */
[C---:B------:R-:W-:Y:S01]  /*2220*/  ISETP.NE.AND P1, PT, R4.reuse, 0x14, PT ;  /* 0x000000140400780c */ /* 0x040fe20003f25270 */
[----:B------:R-:W-:Y:S02]  /*2230*/  USEL UR7, URZ, 0x1, UP0 ;  /* 0x000000013f077887 */ /* 0x000fe40008000000 */
[----:B------:R-:W-:Y:S01]  /*2240*/  USEL UR6, UR6, URZ, UP0 ;  /* 0x0000003f06067287 */ /* 0x000fe20008000000 */
[----:B------:R-:W-:-:S03]  /*2250*/  SEL R4, R4, RZ, P1 ;  /* 0x000000ff04047207 */ /* 0x000fc60000800000 */
[----:B------:R-:W-:Y:S01]  /*2260*/  LOP3.LUT R7, R7, UR7, RZ, 0x3c, !PT ;  /* 0x0000000707077c12 */ /* 0x000fe2000f8e3cff */
[----:B------:R-:W-:Y:S07]  /*2270*/  @P2 BRA `(.L_x_30) ;  /* 0xfffffff800902947 */ /* 0x000fee000383ffff */
.L_x_23:
[----:B------:R-:W0:Y:S02]  /*2280*/  LDC R3, c[0x0][0x28c] ;  /* 0x0000a300ff037b82 */ /* 0x000e240000000800 */
[----:B0-----:R-:W-:-:S13]  /*2290*/  ISETP.GE.AND P1, PT, R3, 0x1, PT ;  /* 0x000000010300780c */ /* 0x001fda0003f26270 */
[----:B------:R-:W-:Y:S05]  /*22a0*/  @!P1 BRA `(.L_x_31) ;  /* 0x0000000000389947 */ /* 0x000fea0003800000 */
[----:B------:R-:W-:Y:S05]  /*22b0*/  @!P0 BRA `(.L_x_32) ;  /* 0x0000000000048947 */ /* 0x000fea0003800000 */
[----:B------:R-:W-:Y:S01]  /*22c0*/  BPT.TRAP 0x1 ;  /* 0x000000040000795c */ /* 0x000fe20000300000 */
.L_x_32:
[----:B------:R-:W-:-:S13]  /*22d0*/  ISETP.NE.AND P0, PT, R16, RZ, PT ;  /* 0x000000ff1000720c */ /* 0x000fda0003f05270 */
[----:B------:R-:W-:-:S04]  /*22e0*/  @P0 VIADD R0, R0, UR39 ;  /* 0x0000002700000c36 */ /* 0x000fc80008000000 */
[----:B-1----:R-:W-:-:S05]  /*22f0*/  @P0 IMAD.WIDE.U32 R4, R0, -0x33333333, RZ ;  /* 0xcccccccd00040825 */ /* 0x002fca00078e00ff */
[----:B------:R-:W-:-:S05]  /*2300*/  @P0 SHF.R.U32.HI R5, RZ, 0x4, R5 ;  /* 0x00000004ff050819 */ /* 0x000fca0000011605 */
[----:B------:R-:W-:-:S05]  /*2310*/  @P0 IMAD R0, R5, -0x14, R0 ;  /* 0xffffffec05000824 */ /* 0x000fca00078e0200 */
[----:B------:R-:W-:-:S05]  /*2320*/  @P0 LEA R0, R0, UR41, 0x3 ;  /* 0x0000002900000c11 */ /* 0x000fca000f8e18ff */
[----:B------:R-:W-:-:S05]  /*2330*/  @P0 VIADD R0, R0, 0xa0 ;  /* 0x000000a000000836 */ /* 0x000fca0000000000 */
[----:B------:R-:W-:-:S04]  /*2340*/  @P0 PRMT R0, R17, 0x654, R0 ;  /* 0x0000065411000816 */ /* 0x000fc80000000000 */
[----:B------:R0:W-:Y:S01]  /*2350*/  @P0 SYNCS.ARRIVE.TRANS64.RED.A1T0 RZ, [R0+URZ], RZ ;  /* 0x000000ff00ff09a7 */ /* 0x0001e2000810043f */
[----:B------:R-:W-:-:S13]  /*2360*/  ISETP.GT.U32.AND P0, PT, R18, 0x1, PT ;  /* 0x000000011200780c */ /* 0x000fda0003f04070 */
[----:B0-----:R-:W-:Y:S05]  /*2370*/  @P0 BRA `(.L_x_31) ;  /* 0x0000000000040947 */ /* 0x001fea0003800000 */
[----:B------:R-:W-:Y:S01]  /*2380*/  BPT.TRAP 0x1 ;  /* 0x000000040000795c */ /* 0x000fe20000300000 */
.L_x_31:
[----:B------:R-:W2:Y:S01]  /*2390*/  LDL.LU R7, [R1+0x4] ;  /* 0x0000040001077983 */ /* 0x000ea20000300800 */
[----:B------:R-:W0:Y:S01]  /*23a0*/  LDC R8, c[0x0][0x288] ;  /* 0x0000a200ff087b82 */ /* 0x000e220000000800 */
[----:B------:R-:W3:Y:S01]  /*23b0*/  S2R R9, SR_TID.X ;  /* 0x0000000000097919 */ /* 0x000ee20000002100 */
[----:B------:R-:W-:Y:S01]  /*23c0*/  UIADD3 UR39, UR40, UR39, URZ ;  /* 0x0000002728277290 */ /* 0x000fe2000fffe03f */
[----:B------:R-:W-:Y:S01]  /*23d0*/  ULDC UR7, c[0x0][0x284] ;  /* 0x0000a10000077ab9 */ /* 0x000fe20000000800 */
[----:B------:R-:W4:Y:S02]  /*23e0*/  LDL.LU R10, [R1] ;  /* 0x00000000010a7983 */ /* 0x000f240000300800 */
[----:B------:R-:W-:Y:S01]  /*23f0*/  UISETP.GT.U32.AND UP0, UPT, UR39, 0x13, UPT ;  /* 0x000000132700788c */ /* 0x000fe2000bf04070 */
[----:B------:R-:W-:Y:S01]  /*2400*/  SHF.R.S32.HI R13, RZ, 0x1f, R19 ;  /* 0x0000001fff0d7819 */ /* 0x000fe20000011413 */
[----:B------:R-:W-:Y:S01]  /*2410*/  UISETP.GE.U32.AND UP1, UPT, UR40, 0x14, UPT ;  /* 0x000000142800788c */ /* 0x000fe2000bf26070 */
[----:B------:R-:W-:Y:S01]  /*2420*/  IMAD.MOV.U32 R199, RZ, RZ, RZ ;  /* 0x000000ffffc77224 */ /* 0x000fe200078e00ff */
[----:B------:R-:W-:Y:S01]  /*2430*/  UISETP.LT.U32.AND UP0, UPT, UR40, 0x14, UP0 ;  /* 0x000000142800788c */ /* 0x000fe20008701070 */
[----:B------:R-:W-:Y:S01]  /*2440*/  ULDC.64 UR8, c[0x0][0x5d0] ;  /* 0x0001740000087ab9 */ /* 0x000fe20000000a00 */
[----:B------:R-:W-:-:S02]  /*2450*/  UIMAD.WIDE.U32 UR4, UR39, -0x33333333, URZ ;  /* 0xcccccccd270478a5 */ /* 0x000fc4000f8e003f */
[----:B------:R-:W-:Y:S02]  /*2460*/  USEL UR6, URZ, 0x1, !UP0 ;  /* 0x000000013f067887 */ /* 0x000fe4000c000000 */
[----:B------:R-:W-:Y:S02]  /*2470*/  USHF.R.U32.HI UR4, URZ, 0x4, UR5 ;  /* 0x000000043f047899 */ /* 0x000fe40008011605 */
[----:B------:R-:W-:Y:S02]  /*2480*/  ULOP3.LUT UR38, UR38, UR6, URZ, 0x3c, !UPT ;  /* 0x0000000626267292 */ /* 0x000fe4000f8e3c3f */
[----:B------:R-:W-:Y:S02]  /*2490*/  UIMAD UR39, UR4, -0x14, UR39 ;  /* 0xffffffec042778a4 */ /* 0x000fe4000f8e0227 */
[----:B------:R-:W-:Y:S01]  /*24a0*/  @UP1 ULOP3.LUT UR38, UR38, 0x1, UR4, 0x78, !UPT ;  /* 0x0000000126261892 */ /* 0x000fe2000f8e7804 */
[--C-:B---3--:R-:W-:Y:S01]  /*24b0*/  SHF.R.U32.HI R0, RZ, 0x2, R9.reuse ;  /* 0x00000002ff007819 */ /* 0x108fe20000011609 */
[----:B------:R-:W-:Y:S01]  /*24c0*/  IMAD.SHL.U32 R186, R9, 0x2, RZ ;  /* 0x0000000209ba7824 */ /* 0x000fe200078e00ff */
[----:B-1----:R-:W-:-:S02]  /*24d0*/  SHF.R.U32.HI R5, RZ, 0x7, R9 ;  /* 0x00000007ff057819 */ /* 0x002fc40000011609 */
[----:B------:R-:W-:Y:S02]  /*24e0*/  LOP3.LUT R4, R9, 0x60, RZ, 0xc0, !PT ;  /* 0x0000006009047812 */ /* 0x000fe400078ec0ff */
[----:B------:R-:W-:Y:S02]  /*24f0*/  LOP3.LUT R3, R0, 0x7, RZ, 0xc0, !PT ;  /* 0x0000000700037812 */ /* 0x000fe400078ec0ff */
[----:B------:R-:W-:Y:S02]  /*2500*/  LOP3.LUT R0, R5, 0x1, RZ, 0xc0, !PT ;  /* 0x0000000105007812 */ /* 0x000fe400078ec0ff */
[----:B------:R-:W-:-:S03]  /*2510*/  SHF.R.U32.HI R4, RZ, 0x1, R4 ;  /* 0x00000001ff047819 */ /* 0x000fc60000011604 */
[----:B------:R-:W-:Y:S01]  /*2520*/  IMAD.SHL.U32 R6, R0, 0x40, RZ ;  /* 0x0000004000067824 */ /* 0x000fe200078e00ff */
[----:B------:R-:W-:-:S04]  /*2530*/  IADD3 R5, RZ, -R4, -R3 ;  /* 0x80000004ff057210 */ /* 0x000fc80007ffe803 */
[----:B------:R-:W-:Y:S01]  /*2540*/  LOP3.LUT R3, R6, 0x40, R3, 0xe2, !PT ;  /* 0x0000004006037812 */ /* 0x000fe200078ee203 */
[----:B------:R-:W-:Y:S01]  /*2550*/  IMAD R6, R0, -0x40, R5 ;  /* 0xffffffc000067824 */ /* 0x000fe200078e0205 */
[----:B------:R-:W-:Y:S02]  /*2560*/  LOP3.LUT R0, R9, 0x3, RZ, 0xc0, !PT ;  /* 0x0000000309007812 */ /* 0x000fe400078ec0ff */
[----:B------:R-:W-:Y:S01]  /*2570*/  LOP3.LUT R198, R3, R4, RZ, 0xfc, !PT ;  /* 0x0000000403c67212 */ /* 0x000fe200078efcff */
[----:B------:R-:W-:Y:S02]  /*2580*/  IMAD R4, R13, UR8, RZ ;  /* 0x000000080d047c24 */ /* 0x000fe4000f8e02ff */
[----:B0-----:R-:W-:Y:S02]  /*2590*/  IMAD R0, R0, -0x2, R8 ;  /* 0xfffffffe00007824 */ /* 0x001fe400078e0208 */
[----:B------:R-:W-:Y:S02]  /*25a0*/  IMAD R11, R19, UR9, R4 ;  /* 0x00000009130b7c24 */ /* 0x000fe4000f8e0204 */
[----:B--2---:R-:W-:-:S04]  /*25b0*/  IMAD R7, R7, 0xa0, RZ ;  /* 0x000000a007077824 */ /* 0x004fc800078e02ff */
[----:B------:R-:W-:Y:S01]  /*25c0*/  IMAD.IADD R20, R0, 0x1, -R7 ;  /* 0x0000000100147824 */ /* 0x000fe200078e0a07 */
[C---:B------:R-:W-:Y:S01]  /*25d0*/  ISETP.GE.AND P0, PT, R7.reuse, R8, PT ;  /* 0x000000080700720c */ /* 0x040fe20003f06270 */
[----:B------:R-:W-:Y:S01]  /*25e0*/  IMAD.MOV.U32 R0, RZ, RZ, -0x1 ;  /* 0xffffffffff007424 */ /* 0x000fe200078e00ff */
[----:B------:R-:W-:Y:S01]  /*25f0*/  LOP3.LUT R186, R7, 0x6, R186, 0xf8, !PT ;  /* 0x0000000607ba7812 */ /* 0x000fe200078ef8ba */
[C---:B----4-:R-:W-:Y:S02]  /*2600*/  IMAD R9, R10.reuse, 0xc0, RZ ;  /* 0x000000c00a097824 */ /* 0x050fe400078e02ff */
[----:B------:R-:W-:Y:S01]  /*2610*/  IMAD.WIDE R198, R10, 0xc0, R198 ;  /* 0x000000c00ac67825 */ /* 0x000fe200078e02c6 */
[----:B------:R-:W-:Y:S02]  /*2620*/  SHF.R.S32.HI R187, RZ, 0x1f, R186 ;  /* 0x0000001fffbb7819 */ /* 0x000fe400000114ba */
[C---:B------:R-:W-:Y:S02]  /*2630*/  ISETP.GE.OR P0, PT, R9.reuse, UR7, P0 ;  /* 0x0000000709007c0c */ /* 0x040fe40008706670 */
[----:B------:R-:W-:Y:S01]  /*2640*/  IADD3 R3, -R9, UR7, R6 ;  /* 0x0000000709037c10 */ /* 0x000fe2000fffe106 */
[----:B------:R-:W-:-:S04]  /*2650*/  IMAD.WIDE.U32 R4, R19, UR8, R186 ;  /* 0x0000000813047c25 */ /* 0x000fc8000f8e00ba */
[----:B------:R-:W-:-:S06]  /*2660*/  IMAD.IADD R5, R5, 0x1, R11 ;  /* 0x0000000105057824 */ /* 0x000fcc00078e020b */
[----:B------:R-:W-:Y:S05]  /*2670*/  @P0 BRA `(.L_x_33) ;  /* 0x0000009c00080947 */ /* 0x000fea0003800000 */
[----:B------:R-:W0:Y:S01]  /*2680*/  LDC.64 R8, c[0x0][0x5c8] ;  /* 0x00017200ff087b82 */ /* 0x000e220000000a00 */
[----:B-----5:R-:W-:Y:S01]  /*2690*/  FSETP.NEU.AND P2, PT, R184, RZ, PT ;  /* 0x000000ffb800720b */ /* 0x020fe20003f4d000 */
[----:B------:R-:W-:Y:S01]  /*26a0*/  BSSY B0, `(.L_x_33) ;  /* 0x00009bf000007945 */ /* 0x000fe20003800000 */
[----:B------:R-:W-:-:S04]  /*26b0*/  ISETP.GT.AND P0, PT, R20, RZ, PT ;  /* 0x000000ff1400720c */ /* 0x000fc80003f04270 */
[----:B------:R-:W-:Y:S01]  /*26c0*/  ISETP.GT.AND P1, PT, R3, RZ, P0 ;  /* 0x000000ff0300720c */ /* 0x000fe20000724270 */
[-C--:B0-----:R-:W-:Y:S02]  /*26d0*/  IMAD R6, R199, R8.reuse, RZ ;  /* 0x00000008c7067224 */ /* 0x081fe400078e02ff */
[----:B------:R-:W-:-:S04]  /*26e0*/  IMAD.WIDE.U32 R10, R198, R8, R4 ;  /* 0x00000008c60a7225 */ /* 0x000fc800078e0004 */
[----:B------:R-:W-:-:S04]  /*26f0*/  IMAD R5, R198, R9, R6 ;  /* 0x00000009c6057224 */ /* 0x000fc800078e0206 */
[----:B------:R-:W-:Y:S01]  /*2700*/  IMAD.IADD R203, R11, 0x1, R5 ;  /* 0x000000010bcb7824 */ /* 0x000fe200078e0205 */
[----:B------:R-:W-:Y:S06]  /*2710*/  @!P2 BRA `(.L_x_34) ;  /* 0x0000006c0070a947 */ /* 0x000fec0003800000 */
[----:B------:R-:W0:Y:S01]  /*2720*/  LDC.64 R188, c[0x0][0x5b8] ;  /* 0x00016e00ffbc7b82 */ /* 0x000e220000000a00 */
[----:B------:R-:W-:-:S07]  /*2730*/  ULDC.64 UR4, c[0x0][0x5c0] ;  /* 0x0001700000047ab9 */ /* 0x000fce0000000a00 */
[----:B------:R-:W1:Y:S08]  /*2740*/  LDC.64 R194, c[0x0][0x5b0] ;  /* 0x00016c00ffc27b82 */ /* 0x000e700000000a00 */
[----:B------:R-:W2:Y:S01]  /*2750*/  LDC.64 R14, c[0x0][0x5a8] ;  /* 0x00016a00ff0e7b82 */ /* 0x000ea20000000a00 */
[-C--:B0-----:R-:W-:Y:S02]  /*2760*/  IMAD R4, R13, R188.reuse, RZ ;  /* 0x000000bc0d047224 */ /* 0x081fe400078e02ff */
[----:B------:R-:W-:-:S04]  /*2770*/  IMAD.WIDE.U32 R190, R19, R188, R186 ;  /* 0x000000bc13be7225 */ /* 0x000fc800078e00ba */
[----:B------:R-:W-:Y:S02]  /*2780*/  IMAD R201, R19, R189, R4 ;  /* 0x000000bd13c97224 */ /* 0x000fe400078e0204 */
[-C--:B-1----:R-:W-:Y:S02]  /*2790*/  IMAD R4, R199, R194.reuse, RZ ;  /* 0x000000c2c7047224 */ /* 0x082fe400078e02ff */
[----:B------:R-:W-:Y:S02]  /*27a0*/  IMAD.IADD R193, R191, 0x1, R201 ;  /* 0x00000001bfc17824 */ /* 0x000fe400078e02c9 */
[----:B------:R-:W-:Y:S02]  /*27b0*/  IMAD.MOV.U32 R192, RZ, RZ, R190 ;  /* 0x000000ffffc07224 */ /* 0x000fe400078e00be */
[C---:B------:R-:W-:Y:S02]  /*27c0*/  IMAD R21, R198.reuse, R195, R4 ;  /* 0x000000c3c6157224 */ /* 0x040fe400078e0204 */
[----:B------:R-:W-:-:S04]  /*27d0*/  IMAD.WIDE.U32 R4, R198, R194, R192 ;  /* 0x000000c2c6047225 */ /* 0x000fc800078e00c0 */
[----:B------:R-:W-:Y:S01]  /*27e0*/  IMAD.IADD R5, R5, 0x1, R21 ;  /* 0x0000000105057824 */ /* 0x000fe200078e0215 */
[----:B--2---:R-:W-:-:S04]  /*27f0*/  LEA R196, P2, R4, R14, 0x1 ;  /* 0x0000000e04c47211 */ /* 0x004fc800078408ff */
[----:B------:R-:W-:-:S05]  /*2800*/  LEA.HI.X R197, R4, R15, R5, 0x1, P2 ;  /* 0x0000000f04c57211 */ /* 0x000fca00010f0c05 */
[----:B------:R0:W2:Y:S01]  /*2810*/  @P1 LDG.E.LTC128B.U16 R11, desc[UR36][R196.64] ;  /* 0x00000024c40b1981 */ /* 0x0000a2000c1e1520 */
[----:B------:R-:W-:Y:S01]  /*2820*/  LEA R6, P2, R10, UR4, 0x1 ;  /* 0x000000040a067c11 */ /* 0x000fe2000f8408ff */
[----:B------:R-:W-:Y:S01]  /*2830*/  IMAD.WIDE.U32 R4, R198, R194, R186 ;  /* 0x000000c2c6047225 */ /* 0x000fe200078e00ba */
[----:B------:R-:W-:Y:S01]  /*2840*/  ISETP.GT.AND P5, PT, R20, 0x1, PT ;  /* 0x000000011400780c */ /* 0x000fe20003fa4270 */
[----:B------:R-:W-:Y:S01]  /*2850*/  BSSY B1, `(.L_x_35) ;  /* 0x0000014000017945 */ /* 0x000fe20003800000 */
[----:B------:R-:W-:Y:S01]  /*2860*/  LOP3.LUT R2, R2, 0xfffffffd, RZ, 0xc0, !PT ;  /* 0xfffffffd02027812 */ /* 0x000fe200078ec0ff */
[----:B------:R-:W-:Y:S02]  /*2870*/  IMAD.IADD R5, R21, 0x1, R5 ;  /* 0x0000000115057824 */ /* 0x000fe400078e0205 */
[----:B------:R-:W-:Y:S01]  /*2880*/  IMAD.WIDE.U32 R12, R19, R188, R4 ;  /* 0x000000bc130c7225 */ /* 0x000fe200078e0004 */
[----:B0-----:R-:W-:-:S03]  /*2890*/  SHF.L.U64.HI R197, R194, 0x3, R195 ;  /* 0x00000003c2c57819 */ /* 0x001fc600000102c3 */
[----:B------:R-:W-:Y:S01]  /*28a0*/  IMAD.IADD R5, R201, 0x1, R13 ;  /* 0x00000001c9057824 */ /* 0x000fe200078e020d */
[----:B------:R-:W-:Y:S01]  /*28b0*/  LEA R4, P3, R12, R14, 0x1 ;  /* 0x0000000e0c047211 */ /* 0x000fe200078608ff */
[----:B------:R-:W-:Y:S02]  /*28c0*/  IMAD.SHL.U32 R196, R194, 0x8, RZ ;  /* 0x00000008c2c47824 */ /* 0x000fe400078e00ff */
[----:B------:R-:W-:Y:S02]  /*28d0*/  @P5 LOP3.LUT R2, R2, 0x2, RZ, 0xfc, !PT ;  /* 0x0000000202025812 */ /* 0x000fe400078efcff */
[----:B------:R-:W-:Y:S01]  /*28e0*/  LEA.HI.X R5, R12, R15, R5, 0x1, P3 ;  /* 0x0000000f0c057211 */ /* 0x000fe200018f0c05 */
[----:B--2---:R-:W-:Y:S01]  /*28f0*/  HADD2.F32 R7, -RZ, R11.H0_H0 ;  /* 0x2000000bff077230 */ /* 0x004fe20000004100 */
[----:B------:R-:W-:-:S04]  /*2900*/  PRMT R12, R11, 0x7610, R12 ;  /* 0x000076100b0c7816 */ /* 0x000fc8000000000c */
[----:B------:R-:W-:-:S04]  /*2910*/  FMUL R7, R7, R184 ;  /* 0x000000b807077220 */ /* 0x000fc80000400000 */
[----:B------:R-:W-:Y:S01]  /*2920*/  FFMA R168, R168, R185, R7 ;  /* 0x000000b9a8a87223 */ /* 0x000fe20000000007 */
[----:B------:R-:W-:Y:S02]  /*2930*/  LEA.HI.X R7, R10, UR5, R203, 0x1, P2 ;  /* 0x000000050a077c11 */ /* 0x000fe400090f0ccb */
[----:B------:R-:W-:Y:S02]  /*2940*/  ISETP.GT.AND P2, PT, R3, RZ, P5 ;  /* 0x000000ff0300720c */ /* 0x000fe40002f44270 */
[----:B------:R-:W-:-:S05]  /*2950*/  F2FP.F16.F32.PACK_AB R168, RZ, R168 ;  /* 0x000000a8ffa8723e */ /* 0x000fca00000000ff */
[----:B------:R0:W-:Y:S06]  /*2960*/  @P1 STG.E.U16 desc[UR36][R6.64], R168 ;  /* 0x000000a806001986 */ /* 0x0001ec000c101524 */
[----:B------:R-:W-:Y:S05]  /*2970*/  @!P2 BRA `(.L_x_36) ;  /* 0x000000000004a947 */ /* 0x000fea0003800000 */
[----:B------:R1:W5:Y:S02]  /*2980*/  LDG.E.LTC128B.U16 R12, desc[UR36][R4.64+0x2] ;  /* 0x00000224040c7981 */ /* 0x000364000c1e1520 */
.L_x_36:
[----:B------:R-:W-:Y:S05]  /*2990*/  BSYNC B1 ;  /* 0x0000000000017941 */ /* 0x000fea0003800000 */
.L_x_35:
[----:B-----5:R-:W-:Y:S01]  /*29a0*/  HADD2.F32 R13, -RZ, R12.H0_H0 ;  /* 0x2000000cff0d7230 */ /* 0x020fe20000004100 */
[----:B------:R-:W-:Y:S01]  /*29b0*/  ISETP.GT.AND P1, PT, R3, 0x8, P0 ;  /* 0x000000080300780c */ /* 0x000fe20000724270 */
[----:B------:R-:W-:-:S04]  /*29c0*/  IMAD.WIDE.U32 R10, R198, R194, R196 ;  /* 0x000000c2c60a7225 */ /* 0x000fc800078e00c4 */
[----:B0-----:R-:W-:Y:S01]  /*29d0*/  FMUL R168, R13, R184 ;  /* 0x000000b80da87220 */ /* 0x001fe20000400000 */
[----:B------:R-:W-:Y:S01]  /*29e0*/  IMAD.IADD R21, R21, 0x1, R11 ;  /* 0x0000000115157824 */ /* 0x000fe200078e020b */
[----:B------:R-:W-:Y:S02]  /*29f0*/  IADD3 R11, P3, R190, R10, RZ ;  /* 0x0000000abe0b7210 */ /* 0x000fe40007f7e0ff */
[----:B------:R-:W-:-:S03]  /*2a00*/  FFMA R168, R169, R185, R168 ;  /* 0x000000b9a9a87223 */ /* 0x000fc600000000a8 */
[----:B------:R-:W-:Y:S01]  /*2a10*/  IMAD.X R204, R21, 0x1, R193, P3 ;  /* 0x0000000115cc7824 */ /* 0x000fe200018e06c1 */
[C---:B------:R-:W-:Y:S02]  /*2a20*/  LEA R202, P3, R11.reuse, R14, 0x1 ;  /* 0x0000000e0bca7211 */ /* 0x040fe400078608ff */
[----:B------:R-:W-:Y:S02]  /*2a30*/  F2FP.F16.F32.PACK_AB R168, RZ, R168 ;  /* 0x000000a8ffa8723e */ /* 0x000fe400000000ff */
[--C-:B------:R-:W-:Y:S02]  /*2a40*/  LEA.HI.X R203, R11, R15, R204.reuse, 0x1, P3 ;  /* 0x0000000f0bcb7211 */ /* 0x100fe400018f0ccc */
[----:B------:R-:W-:Y:S02]  /*2a50*/  PRMT R13, R168, 0x7610, R13 ;  /* 0x00007610a80d7816 */ /* 0x000fe4000000000d */
[----:B------:R-:W-:-:S03]  /*2a60*/  PRMT R204, R12, 0x7610, R204 ;  /* 0x000076100ccc7816 */ /* 0x000fc600000000cc */
[----:B------:R0:W-:Y:S04]  /*2a70*/  @P2 STG.E.U16 desc[UR36][R6.64+0x2], R13 ;  /* 0x0000020d06002986 */ /* 0x0001e8000c101524 */
[----:B------:R-:W2:Y:S01]  /*2a80*/  @P1 LDG.E.LTC128B.U16 R204, desc[UR36][R202.64] ;  /* 0x00000024cacc1981 */ /* 0x000ea2000c1e1520 */
[----:B------:R-:W-:Y:S01]  /*2a90*/  IADD3 R168, P2, R186, R10, RZ ;  /* 0x0000000abaa87210 */ /* 0x000fe20007f5e0ff */
[----:B------:R-:W-:Y:S01]  /*2aa0*/  BSSY B1, `(.L_x_37) ;  /* 0x0000012000017945 */ /* 0x000fe20003800000 */
[----:B------:R-:W-:-:S03]  /*2ab0*/  SHF.L.U64.HI R189, R8, 0x4, R9 ;  /* 0x0000000408bd7819 */ /* 0x000fc60000010209 */
[----:B------:R-:W-:Y:S01]  /*2ac0*/  IMAD.X R169, R187, 0x1, R21, P2 ;  /* 0x00000001bba97824 */ /* 0x000fe200010e0615 */
[----:B------:R-:W-:Y:S01]  /*2ad0*/  ISETP.GT.AND P2, PT, R3, 0x8, P5 ;  /* 0x000000080300780c */ /* 0x000fe20002f44270 */
[----:B------:R-:W-:Y:S02]  /*2ae0*/  IMAD.SHL.U32 R21, R8, 0x10, RZ ;  /* 0x0000001008157824 */ /* 0x000fe400078e00ff */
[----:B------:R-:W-:-:S03]  /*2af0*/  IMAD.WIDE.U32 R168, R19, R188, R168 ;  /* 0x000000bc13a87225 */ /* 0x000fc600078e00a8 */
[----:B------:R-:W-:Y:S01]  /*2b00*/  IADD3 R12, P3, R21, R6, RZ ;  /* 0x00000006150c7210 */ /* 0x000fe20007f7e0ff */
[----:B------:R-:W-:Y:S01]  /*2b10*/  IMAD.IADD R169, R201, 0x1, R169 ;  /* 0x00000001c9a97824 */ /* 0x000fe200078e02a9 */
[----:B------:R-:W-:-:S03]  /*2b20*/  LEA R10, P4, R168, R14, 0x1 ;  /* 0x0000000ea80a7211 */ /* 0x000fc600078808ff */
[----:B0-----:R-:W-:Y:S02]  /*2b30*/  IMAD.X R13, R189, 0x1, R7, P3 ;  /* 0x00000001bd0d7824 */ /* 0x001fe400018e0607 */
[----:B--2---:R-:W-:-:S05]  /*2b40*/  HADD2.F32 R11, -RZ, R204.H0_H0 ;  /* 0x200000ccff0b7230 */ /* 0x004fca0000004100 */
[----:B------:R-:W-:-:S04]  /*2b50*/  FMUL R11, R11, R184 ;  /* 0x000000b80b0b7220 */ /* 0x000fc80000400000 */
[----:B------:R-:W-:-:S05]  /*2b60*/  FFMA R11, R170, R185, R11 ;  /* 0x000000b9aa0b7223 */ /* 0x000fca000000000b */
[----:B------:R-:W-:Y:S02]  /*2b70*/  F2FP.F16.F32.PACK_AB R170, RZ, R11 ;  /* 0x0000000bffaa723e */ /* 0x000fe400000000ff */
[----:B------:R-:W-:-:S03]  /*2b80*/  LEA.HI.X R11, R168, R15, R169, 0x1, P4 ;  /* 0x0000000fa80b7211 */ /* 0x000fc600020f0ca9 */
[----:B------:R0:W-:Y:S01]  /*2b90*/  @P1 STG.E.U16 desc[UR36][R12.64], R170 ;  /* 0x000000aa0c001986 */ /* 0x0001e2000c101524 */
[----:B------:R-:W-:Y:S05]  /*2ba0*/  @!P2 BRA `(.L_x_38) ;  /* 0x000000000004a947 */ /* 0x000fea0003800000 */
[----:B------:R2:W5:Y:S02]  /*2bb0*/  LDG.E.LTC128B.U16 R204, desc[UR36][R10.64+0x2] ;  /* 0x000002240acc7981 */ /* 0x000564000c1e1520 */
.L_x_38:
[----:B------:R-:W-:Y:S05]  /*2bc0*/  BSYNC B1 ;  /* 0x0000000000017941 */ /* 0x000fea0003800000 */
.L_x_37:
[----:B-----5:R-:W-:Y:S01]  /*2bd0*/  HADD2.F32 R169, -RZ, R204.H0_H0 ;  /* 0x200000ccffa97230 */ /* 0x020fe20000004100 */
[----:B------:R-:W-:Y:S01]  /*2be0*/  ISETP.GT.AND P3, PT, R20, 0x8, PT ;  /* 0x000000081400780c */ /* 0x000fe20003f64270 */
[----:B------:R-:W-:Y:S01]  /*2bf0*/  BSSY B1, `(.L_x_39) ;  /* 0x000000a000017945 */ /* 0x000fe20003800000 */
[----:B------:R-:W-:Y:S02]  /*2c00*/  LOP3.LUT R2, R2, 0xfffffffb, RZ, 0xc0, !PT ;  /* 0xfffffffb02027812 */ /* 0x000fe400078ec0ff */
[----:B------:R-:W-:Y:S01]  /*2c10*/  FMUL R168, R169, R184 ;  /* 0x000000b8a9a87220 */ /* 0x000fe20000400000 */
[----:B------:R-:W-:-:S03]  /*2c20*/  ISETP.GT.AND P1, PT, R3, RZ, P3 ;  /* 0x000000ff0300720c */ /* 0x000fc60001f24270 */
[----:B------:R-:W-:-:S05]  /*2c30*/  FFMA R168, R171, R185, R168 ;  /* 0x000000b9aba87223 */ /* 0x000fca00000000a8 */
[----:B------:R-:W-:Y:S02]  /*2c40*/  F2FP.F16.F32.PACK_AB R168, RZ, R168 ;  /* 0x000000a8ffa8723e */ /* 0x000fe400000000ff */
[----:B------:R-:W-:-:S03]  /*2c50*/  @P3 LOP3.LUT R2, R2, 0x4, RZ, 0xfc, !PT ;  /* 0x0000000402023812 */ /* 0x000fc600078efcff */
[----:B------:R3:W-:Y:S01]  /*2c60*/  @P2 STG.E.U16 desc[UR36][R12.64+0x2], R168 ;  /* 0x000002a80c002986 */ /* 0x0007e2000c101524 */
[----:B------:R-:W-:Y:S05]  /*2c70*/  @!P1 BRA `(.L_x_40) ;  /* 0x0000000000049947 */ /* 0x000fea0003800000 */
[----:B------:R4:W5:Y:S02]  /*2c80*/  LDG.E.LTC128B.U16 R204, desc[UR36][R4.64+0x10] ;  /* 0x0000102404cc7981 */ /* 0x000964000c1e1520 */
.L_x_40:
[----:B------:R-:W-:Y:S05]  /*2c90*/  BSYNC B1 ;  /* 0x0000000000017941 */ /* 0x000fea0003800000 */
.L_x_39:
        /* <DEDUP_REMOVED lines=12> */
.L_x_42:
[----:B------:R-:W-:Y:S05]  /*2d60*/  BSYNC B1 ;  /* 0x0000000000017941 */ /* 0x000fea0003800000 */
.L_x_41:
[----:B0----5:R-:W-:Y:S01]  /*2d70*/  HADD2.F32 R169, -RZ, R204.H0_H0 ;  /* 0x200000ccffa97230 */ /* 0x021fe20000004100 */
[----:B------:R-:W-:Y:S01]  /*2d80*/  ISETP.GT.AND P1, PT, R3, 0x8, P3 ;  /* 0x000000080300780c */ /* 0x000fe20001f24270 */
[----:B------:R-:W-:Y:S03]  /*2d90*/  BSSY B1, `(.L_x_43) ;  /* 0x0000007000017945 */ /* 0x000fe60003800000 */
[----:B---3--:R-:W-:-:S04]  /*2da0*/  FMUL R168, R169, R184 ;  /* 0x000000b8a9a87220 */ /* 0x008fc80000400000 */
[----:B------:R-:W-:-:S05]  /*2db0*/  FFMA R168, R173, R185, R168 ;  /* 0x000000b9ada87223 */ /* 0x000fca00000000a8 */
[----:B------:R-:W-:-:S05]  /*2dc0*/  F2FP.F16.F32.PACK_AB R168, RZ, R168 ;  /* 0x000000a8ffa8723e */ /* 0x000fca00000000ff */
[----:B------:R0:W-:Y:S01]  /*2dd0*/  @P2 STG.E.U16 desc[UR36][R6.64+0x12], R168 ;  /* 0x000012a806002986 */ /* 0x0001e2000c101524 */
[----:B------:R-:W-:Y:S05]  /*2de0*/  @!P1 BRA `(.L_x_44) ;  /* 0x0000000000049947 */ /* 0x000fea0003800000 */
[----:B------:R3:W5:Y:S02]  /*2df0*/  LDG.E.LTC128B.U16 R204, desc[UR36][R10.64+0x10] ;  /* 0x000010240acc7981 */ /* 0x000764000c1e1520 */
.L_x_44:
[----:B------:R-:W-:Y:S05]  /*2e00*/  BSYNC B1 ;  /* 0x0000000000017941 */ /* 0x000fea0003800000 */
.L_x_43:
[----:B-----5:R-:W-:Y:S01]  /*2e10*/  HADD2.F32 R169, -RZ, R204.H0_H0 ;  /* 0x200000ccffa97230 */ /* 0x020fe20000004100 */
[----:B------:R-:W-:Y:S01]  /*2e20*/  ISETP.GT.AND P2, PT, R3, 0x8, P6 ;  /* 0x000000080300780c */ /* 0x000fe20003744270 */
[----:B------:R-:W-:Y:S03]  /*2e30*/  BSSY B1, `(.L_x_45) ;  /* 0x0000008000017945 */ /* 0x000fe60003800000 */
[----:B------:R-:W-:-:S04]  /*2e40*/  FMUL R169, R169, R184 ;  /* 0x000000b8a9a97220 */ /* 0x000fc80000400000 */
[----:B------:R-:W-:Y:S01]  /*2e50*/  FFMA R169, R174, R185, R169 ;  /* 0x000000b9aea97223 */ /* 0x000fe200000000a9 */
[----:B------:R-:W-:-:S04]  /*2e60*/  PRMT R174, R204, 0x7610, R174 ;  /* 0x00007610ccae7816 */ /* 0x000fc800000000ae */
[----:B------:R-:W-:-:S05]  /*2e70*/  F2FP.F16.F32.PACK_AB R169, RZ, R169 ;  /* 0x000000a9ffa9723e */ /* 0x000fca00000000ff */
[----:B------:R0:W-:Y:S01]  /*2e80*/  @P1 STG.E.U16 desc[UR36][R12.64+0x10], R169 ;  /* 0x000010a90c001986 */ /* 0x0001e2000c101524 */
[----:B------:R-:W-:Y:S05]  /*2e90*/  @!P2 BRA `(.L_x_46) ;  /* 0x000000000004a947 */ /* 0x000fea0003800000 */
[----:B------:R0:W5:Y:S02]  /*2ea0*/  LDG.E.LTC128B.U16 R174, desc[UR36][R10.64+0x12] ;  /* 0x000012240aae7981 */ /* 0x000164000c1e1520 */
.L_x_46:
[----:B------:R-:W-:Y:S05]  /*2eb0*/  BSYNC B1 ;  /* 0x0000000000017941 */ /* 0x000fea0003800000 */
.L_x_45:
[----:B0----5:R-:W-:Y:S01]  /*2ec0*/  HADD2.F32 R169, -RZ, R174.H0_H0 ;  /* 0x200000aeffa97230 */ /* 0x021fe20000004100 */
[----:B------:R-:W-:Y:S01]  /*2ed0*/  IADD3 R203, P1, R198, 0x80, RZ ;  /* 0x00000080c6cb7810 */ /* 0x000fe20007f3e0ff */
[----:B------:R-:W-:Y:S01]  /*2ee0*/  BSSY B1, `(.L_x_47) ;  /* 0x000000a000017945 */ /* 0x000fe20003800000 */
[----:B------:R-:W-:Y:S02]  /*2ef0*/  ISETP.GT.AND P4, PT, R20, 0x10, PT ;  /* 0x000000101400780c */ /* 0x000fe40003f84270 */
[----:B------:R-:W-:Y:S01]  /*2f00*/  FMUL R168, R169, R184 ;  /* 0x000000b8a9a87220 */ /* 0x000fe20000400000 */
[----:B------:R-:W-:Y:S01]  /*2f10*/  IMAD.X R199, RZ, RZ, R199, P1 ;  /* 0x000000ffffc77224 */ /* 0x000fe200008e06c7 */
[----:B------:R-:W-:Y:S02]  /*2f20*/  ISETP.GT.AND P1, PT, R3, RZ, P4 ;  /* 0x000000ff0300720c */ /* 0x000fe40002724270 */
[----:B------:R-:W-:-:S05]  /*2f30*/  FFMA R168, R175, R185, R168 ;  /* 0x000000b9afa87223 */ /* 0x000fca00000000a8 */
[----:B------:R-:W-:-:S05]  /*2f40*/  F2FP.F16.F32.PACK_AB R168, RZ, R168 ;  /* 0x000000a8ffa8723e */ /* 0x000fca00000000ff */
[----:B------:R0:W-:Y:S01]  /*2f50*/  @P2 STG.E.U16 desc[UR36][R12.64+0x12], R168 ;  /* 0x000012a80c002986 */ /* 0x0001e2000c101524 */
[----:B------:R-:W-:Y:S05]  /*2f60*/  @!P1 BRA `(.L_x_48) ;  /* 0x0000000000049947 */ /* 0x000fea0003800000 */
[----:B------:R0:W5:Y:S02]  /*2f70*/  LDG.E.LTC128B.U16 R174, desc[UR36][R4.64+0x20] ;  /* 0x0000202404ae7981 */ /* 0x000164000c1e1520 */
.L_x_48:
[----:B------:R-:W-:Y:S05]  /*2f80*/  BSYNC B1 ;  /* 0x0000000000017941 */ /* 0x000fea0003800000 */
.L_x_47:
[----:B-----5:R-:W-:Y:S01]  /*2f90*/  HADD2.F32 R169, -RZ, R174.H0_H0 ;  /* 0x200000aeffa97230 */ /* 0x020fe20000004100 */
[----:B------:R-:W-:Y:S01]  /*2fa0*/  ISETP.GT.AND P3, PT, R20, 0x11, PT ;  /* 0x000000111400780c */ /* 0x000fe20003f64270 */
[-C--:B0-----:R-:W-:Y:S01]  /*2fb0*/  IMAD R168, R199, R194.reuse, RZ ;  /* 0x000000c2c7a87224 */ /* 0x081fe200078e02ff */
[----:B------:R-:W-:Y:S01]  /*2fc0*/  BSSY B1, `(.L_x_49) ;  /* 0x0000020000017945 */ /* 0x000fe20003800000 */
[----:B------:R-:W-:-:S04]  /*2fd0*/  IMAD.WIDE.U32 R170, R203, R194, R186 ;  /* 0x000000c2cbaa7225 */ /* 0x000fc800078e00ba */
[----:B------:R-:W-:Y:S01]  /*2fe0*/  FMUL R169, R169, R184 ;  /* 0x000000b8a9a97220 */ /* 0x000fe20000400000 */
[----:B------:R-:W-:-:S03]  /*2ff0*/  IMAD R175, R203, R195, R168 ;  /* 0x000000c3cbaf7224 */ /* 0x000fc600078e02a8 */
[----:B------:R-:W-:Y:S01]  /*3000*/  FFMA R169, R176, R185, R169 ;  /* 0x000000b9b0a97223 */ /* 0x000fe200000000a9 */
[----:B------:R-:W-:-:S04]  /*3010*/  IMAD.IADD R171, R175, 0x1, R171 ;  /* 0x00000001afab7824 */ /* 0x000fc800078e02ab */
[----:B------:R-:W-:Y:S01]  /*3020*/  F2FP.F16.F32.PACK_AB R172, RZ, R169 ;  /* 0x000000a9ffac723e */ /* 0x000fe200000000ff */
[----:B------:R-:W-:-:S03]  /*3030*/  IMAD.WIDE.U32 R168, R203, R194, R192 ;  /* 0x000000c2cba87225 */ /* 0x000fc600078e00c0 */
[----:B------:R-:W-:Y:S01]  /*3040*/  PRMT R176, R172, 0x7610, R176 ;  /* 0x00007610acb07816 */ /* 0x000fe200000000b0 */
[----:B------:R-:W-:-:S04]  /*3050*/  IMAD.WIDE.U32 R172, R19, R188, R170 ;  /* 0x000000bc13ac7225 */ /* 0x000fc800078e00aa */
[----:B------:R-:W-:Y:S01]  /*3060*/  IMAD.IADD R169, R169, 0x1, R175 ;  /* 0x00000001a9a97824 */ /* 0x000fe200078e02af */
[----:B------:R0:W-:Y:S01]  /*3070*/  @P1 STG.E.U16 desc[UR36][R6.64+0x20], R176 ;  /* 0x000020b006001986 */ /* 0x0001e2000c101524 */
[----:B------:R-:W-:Y:S01]  /*3080*/  LEA R170, P1, R168, R14, 0x1 ;  /* 0x0000000ea8aa7211 */ /* 0x000fe200078208ff */
[----:B------:R-:W-:-:S03]  /*3090*/  IMAD.WIDE.U32 R194, R203, R194, R196 ;  /* 0x000000c2cbc27225 */ /* 0x000fc600078e00c4 */
[----:B------:R-:W-:Y:S01]  /*30a0*/  LEA.HI.X R171, R168, R15, R169, 0x1, P1 ;  /* 0x0000000fa8ab7211 */ /* 0x000fe200008f0ca9 */
[----:B------:R-:W-:Y:S01]  /*30b0*/  IMAD.IADD R169, R201, 0x1, R173 ;  /* 0x00000001c9a97824 */ /* 0x000fe200078e02ad */
[----:B------:R-:W-:Y:S01]  /*30c0*/  LEA R168, P1, R172, R14, 0x1 ;  /* 0x0000000eaca87211 */ /* 0x000fe200078208ff */
[----:B------:R-:W-:-:S03]  /*30d0*/  IMAD.IADD R175, R175, 0x1, R195 ;  /* 0x00000001afaf7824 */ /* 0x000fc600078e02c3 */
[----:B------:R-:W-:Y:S02]  /*30e0*/  LEA.HI.X R169, R172, R15, R169, 0x1, P1 ;  /* 0x0000000faca97211 */ /* 0x000fe400008f0ca9 */
[----:B------:R-:W-:-:S05]  /*30f0*/  IADD3 R190, P1, R190, R194, RZ ;  /* 0x000000c2bebe7210 */ /* 0x000fca0007f3e0ff */
[----:B------:R-:W-:Y:S01]  /*3100*/  IMAD.X R192, R175, 0x1, R193, P1 ;  /* 0x00000001afc07824 */ /* 0x000fe200008e06c1 */
[----:B------:R-:W-:-:S05]  /*3110*/  IADD3 R186, P1, R186, R194, RZ ;  /* 0x000000c2baba7210 */ /* 0x000fca0007f3e0ff */
[----:B------:R-:W-:Y:S01]  /*3120*/  IMAD.X R187, R187, 0x1, R175, P1 ;  /* 0x00000001bbbb7824 */ /* 0x000fe200008e06af */
[----:B------:R-:W-:Y:S01]  /*3130*/  LEA R172, P1, R190, R14, 0x1 ;  /* 0x0000000ebeac7211 */ /* 0x000fe200078208ff */
[----:B------:R-:W-:-:S03]  /*3140*/  IMAD.WIDE.U32 R186, R19, R188, R186 ;  /* 0x000000bc13ba7225 */ /* 0x000fc600078e00ba */
[----:B------:R-:W-:Y:S01]  /*3150*/  LEA.HI.X R173, R190, R15, R192, 0x1, P1 ;  /* 0x0000000fbead7211 */ /* 0x000fe200008f0cc0 */
[----:B------:R-:W-:Y:S01]  /*3160*/  IMAD.IADD R201, R201, 0x1, R187 ;  /* 0x00000001c9c97824 */ /* 0x000fe200078e02bb */
[----:B------:R-:W-:-:S04]  /*3170*/  LEA R14, P1, R186, R14, 0x1 ;  /* 0x0000000eba0e7211 */ /* 0x000fc800078208ff */
[----:B------:R-:W-:Y:S02]  /*3180*/  LEA.HI.X R15, R186, R15, R201, 0x1, P1 ;  /* 0x0000000fba0f7211 */ /* 0x000fe400008f0cc9 */
[----:B------:R-:W-:-:S13]  /*3190*/  ISETP.GT.AND P1, PT, R3, RZ, P3 ;  /* 0x000000ff0300720c */ /* 0x000fda0001f24270 */
[----:B0-----:R-:W-:Y:S05]  /*31a0*/  @!P1 BRA `(.L_x_50) ;  /* 0x0000000000049947 */ /* 0x001fea0003800000 */
[----:B------:R0:W5:Y:S02]  /*31b0*/  LDG.E.LTC128B.U16 R174, desc[UR36][R4.64+0x22] ;  /* 0x0000222404ae7981 */ /* 0x000164000c1e1520 */
.L_x_50:
[----:B------:R-:W-:Y:S05]  /*31c0*/  BSYNC B1 ;  /* 0x0000000000017941 */ /* 0x000fea0003800000 */
.L_x_49:
[----:B-----5:R-:W-:Y:S01]  /*31d0*/  HADD2.F32 R19, -RZ, R174.H0_H0 ;  /* 0x200000aeff137230 */ /* 0x020fe20000004100 */
[----:B------:R-:W-:Y:S04]  /*31e0*/  BSSY B1, `(.L_x_51) ;  /* 0x0000008000017945 */ /* 0x000fe80003800000 */
[----:B------:R-:W-:-:S04]  /*31f0*/  FMUL R176, R19, R184 ;  /* 0x000000b813b07220 */ /* 0x000fc80000400000 */
[----:B------:R-:W-:-:S05]  /*3200*/  FFMA R176, R177, R185, R176 ;  /* 0x000000b9b1b07223 */ /* 0x000fca00000000b0 */
[----:B------:R-:W-:-:S05]  /*3210*/  F2FP.F16.F32.PACK_AB R176, RZ, R176 ;  /* 0x000000b0ffb0723e */ /* 0x000fca00000000ff */
[----:B------:R0:W-:Y:S01]  /*3220*/  @P1 STG.E.U16 desc[UR36][R6.64+0x22], R176 ;  /* 0x000022b006001986 */ /* 0x0001e2000c101524 */
[----:B------:R-:W-:-:S13]  /*3230*/  ISETP.GT.AND P1, PT, R3, 0x8, P4 ;  /* 0x000000080300780c */ /* 0x000fda0002724270 */
[----:B0-----:R-:W-:Y:S05]  /*3240*/  @!P1 BRA `(.L_x_52) ;  /* 0x0000000000049947 */ /* 0x001fea0003800000 */
[----:B------:R0:W5:Y:S02]  /*3250*/  LDG.E.LTC128B.U16 R174, desc[UR36][R10.64+0x20] ;  /* 0x000020240aae7981 */ /* 0x000164000c1e1520 */
.L_x_52:
[----:B------:R-:W-:Y:S05]  /*3260*/  BSYNC B1 ;  /* 0x0000000000017941 */ /* 0x000fea0003800000 */
.L_x_51:
        /* <DEDUP_REMOVED lines=9> */
.L_x_54:
[----:B------:R-:W-:Y:S05]  /*3300*/  BSYNC B1 ;  /* 0x0000000000017941 */ /* 0x000fea0003800000 */
.L_x_53:
[----:B-----5:R-:W-:Y:S01]  /*3310*/  HADD2.F32 R19, -RZ, R174.H0_H0 ;  /* 0x200000aeff137230 */ /* 0x020fe20000004100 */
[----:B------:R-:W-:Y:S01]  /*3320*/  ISETP.GT.AND P2, PT, R20, 0x18, PT ;  /* 0x000000181400780c */ /* 0x000fe20003f44270 */
[----:B------:R-:W-:Y:S03]  /*3330*/  BSSY B1, `(.L_x_55) ;  /* 0x0000008000017945 */ /* 0x000fe60003800000 */
[----:B------:R-:W-:-:S04]  /*3340*/  FMUL R176, R19, R184 ;  /* 0x000000b813b07220 */ /* 0x000fc80000400000 */
[----:B------:R-:W-:-:S05]  /*3350*/  FFMA R176, R179, R185, R176 ;  /* 0x000000b9b3b07223 */ /* 0x000fca00000000b0 */
[----:B------:R-:W-:-:S05]  /*3360*/  F2FP.F16.F32.PACK_AB R176, RZ, R176 ;  /* 0x000000b0ffb0723e */ /* 0x000fca00000000ff */
[----:B------:R0:W-:Y:S01]  /*3370*/  @P1 STG.E.U16 desc[UR36][R12.64+0x22], R176 ;  /* 0x000022b00c001986 */ /* 0x0001e2000c101524 */
[----:B------:R-:W-:-:S13]  /*3380*/  ISETP.GT.AND P1, PT, R3, RZ, P2 ;  /* 0x000000ff0300720c */ /* 0x000fda0001724270 */
[----:B0-----:R-:W-:Y:S05]  /*3390*/  @!P1 BRA `(.L_x_56) ;  /* 0x0000000000049947 */ /* 0x001fea0003800000 */
[----:B------:R0:W5:Y:S02]  /*33a0*/  LDG.E.LTC128B.U16 R174, desc[UR36][R4.64+0x30] ;  /* 0x0000302404ae7981 */ /* 0x000164000c1e1520 */
.L_x_56:
[----:B------:R-:W-:Y:S05]  /*33b0*/  BSYNC B1 ;  /* 0x0000000000017941 */ /* 0x000fea0003800000 */
.L_x_55:
[----:B-----5:R-:W-:Y:S01]  /*33c0*/  HADD2.F32 R19, -RZ, R174.H0_H0 ;  /* 0x200000aeff137230 */ /* 0x020fe20000004100 */
[----:B------:R-:W-:Y:S04]  /*33d0*/  BSSY B1, `(.L_x_57) ;  /* 0x0000009000017945 */ /* 0x000fe80003800000 */
[----:B------:R-:W-:-:S04]  /*33e0*/  FMUL R19, R19, R184 ;  /* 0x000000b813137220 */ /* 0x000fc80000400000 */
[----:B------:R-:W-:-:S05]  /*33f0*/  FFMA R19, R180, R185, R19 ;  /* 0x000000b9b4137223 */ /* 0x000fca0000000013 */
[----:B------:R-:W-:-:S05]  /*3400*/  F2FP.F16.F32.PACK_AB R19, RZ, R19 ;  /* 0x00000013ff13723e */ /* 0x000fca00000000ff */
[----:B------:R0:W-:Y:S01]  /*3410*/  @P1 STG.E.U16 desc[UR36][R6.64+0x30], R19 ;  /* 0x0000301306001986 */ /* 0x0001e2000c101524 */
[----:B------:R-:W-:-:S04]  /*3420*/  ISETP.GT.AND P1, PT, R20, 0x19, PT ;  /* 0x000000191400780c */ /* 0x000fc80003f24270 */
[----:B------:R-:W-:-:S13]  /*3430*/  ISETP.GT.AND P5, PT, R3, RZ, P1 ;  /* 0x000000ff0300720c */ /* 0x000fda0000fa4270 */
[----:B0-----:R-:W-:Y:S05]  /*3440*/  @!P5 BRA `(.L_x_58) ;  /* 0x000000000004d947 */ /* 0x001fea0003800000 */
[----:B------:R0:W5:Y:S02]  /*3450*/  LDG.E.LTC128B.U16 R174, desc[UR36][R4.64+0x32] ;  /* 0x0000322404ae7981 */ /* 0x000164000c1e1520 */
.L_x_58:
[----:B------:R-:W-:Y:S05]  /*3460*/  BSYNC B1 ;  /* 0x0000000000017941 */ /* 0x000fea0003800000 */
.L_x_57:
        /* <DEDUP_REMOVED lines=9> */
.L_x_60:
[----:B------:R-:W-:Y:S05]  /*3500*/  BSYNC B1 ;  /* 0x0000000000017941 */ /* 0x000fea0003800000 */
.L_x_59:
        /* <DEDUP_REMOVED lines=9> */
.L_x_62:
[----:B------:R-:W-:Y:S05]  /*35a0*/  BSYNC B1 ;  /* 0x0000000000017941 */ /* 0x000fea0003800000 */
.L_x_61:
[----:B-----5:R-:W-:Y:S01]  /*35b0*/  HADD2.F32 R19, -RZ, R174.H0_H0 ;  /* 0x200000aeff137230 */ /* 0x020fe20000004100 */
[----:B------:R-:W-:-:S04]  /*35c0*/  SHF.L.U64.HI R175, R8, 0x8, R9 ;  /* 0x0000000808af7819 */ /* 0x000fc80000010209 */
[----:B------:R-:W-:Y:S01]  /*35d0*/  FMUL R176, R19, R184 ;  /* 0x000000b813b07220 */ /* 0x000fe20000400000 */
[----:B------:R-:W-:-:S03]  /*35e0*/  IMAD.SHL.U32 R19, R8, 0x100, RZ ;  /* 0x0000010008137824 */ /* 0x000fc600078e00ff */
[----:B------:R-:W-:-:S05]  /*35f0*/  FFMA R176, R183, R185, R176 ;  /* 0x000000b9b7b07223 */ /* 0x000fca00000000b0 */
[----:B------:R-:W-:-:S05]  /*3600*/  F2FP.F16.F32.PACK_AB R176, RZ, R176 ;  /* 0x000000b0ffb0723e */ /* 0x000fca00000000ff */
[----:B------:R0:W-:Y:S01]  /*3610*/  @P5 STG.E.U16 desc[UR36][R12.64+0x32], R176 ;  /* 0x000032b00c005986 */ /* 0x0001e2000c101524 */
[----:B------:R-:W-:-:S05]  /*3620*/  IADD3 R8, P5, R19, R6, RZ ;  /* 0x0000000613087210 */ /* 0x000fca0007fbe0ff */
[----:B------:R-:W-:Y:S01]  /*3630*/  IMAD.X R9, R175, 0x1, R7, P5 ;  /* 0x00000001af097824 */ /* 0x000fe200028e0607 */
[----:B------:R-:W-:-:S13]  /*3640*/  ISETP.GT.AND P5, PT, R3, 0x80, P0 ;  /* 0x000000800300780c */ /* 0x000fda00007a4270 */
[----:B------:R-:W2:Y:S01]  /*3650*/  @P5 LDG.E.LTC128B.U16 R174, desc[UR36][R170.64] ;  /* 0x00000024aaae5981 */ /* 0x000ea2000c1e1520 */
[----:B------:R-:W-:Y:S01]  /*3660*/  BSSY B1, `(.L_x_63) ;  /* 0x000000a000017945 */ /* 0x000fe20003800000 */
[----:B--2---:R-:W-:-:S05]  /*3670*/  HADD2.F32 R177, -RZ, R174.H0_H0 ;  /* 0x200000aeffb17230 */ /* 0x004fca0000004100 */
[----:B------:R-:W-:-:S04]  /*3680*/  FMUL R177, R177, R184 ;  /* 0x000000b8b1b17220 */ /* 0x000fc80000400000 */
[----:B------:R-:W-:-:S05]  /*3690*/  FFMA R177, R152, R185, R177 ;  /* 0x000000b998b17223 */ /* 0x000fca00000000b1 */
[----:B------:R-:W-:-:S05]  /*36a0*/  F2FP.F16.F32.PACK_AB R177, RZ, R177 ;  /* 0x000000b1ffb1723e */ /* 0x000fca00000000ff */
[----:B------:R0:W-:Y:S01]  /*36b0*/  @P5 STG.E.U16 desc[UR36][R8.64], R177 ;  /* 0x000000b108005986 */ /* 0x0001e2000c101524 */
[----:B------:R-:W-:-:S04]  /*36c0*/  LOP3.LUT P5, RZ, R2, 0x2, RZ, 0xc0, !PT ;  /* 0x0000000202ff7812 */ /* 0x000fc800078ac0ff */
[----:B------:R-:W-:-:S13]  /*36d0*/  ISETP.GT.AND P5, PT, R3, 0x80, P5 ;  /* 0x000000800300780c */ /* 0x000fda0002fa4270 */
[----:B0-----:R-:W-:Y:S05]  /*36e0*/  @!P5 BRA `(.L_x_64) ;  /* 0x000000000004d947 */ /* 0x001fea0003800000 */
[----:B------:R0:W5:Y:S02]  /*36f0*/  LDG.E.LTC128B.U16 R174, desc[UR36][R168.64+0x2] ;  /* 0x00000224a8ae7981 */ /* 0x000164000c1e1520 */
.L_x_64:
[----:B------:R-:W-:Y:S05]  /*3700*/  BSYNC B1 ;  /* 0x0000000000017941 */ /* 0x000fea0003800000 */
.L_x_63:
[----:B-----5:R-:W-:Y:S01]  /*3710*/  HADD2.F32 R171, -RZ, R174.H0_H0 ;  /* 0x200000aeffab7230 */ /* 0x020fe20000004100 */
[----:B------:R-:W-:Y:S01]  /*3720*/  ISETP.GT.AND P0, PT, R3, 0x88, P0 ;  /* 0x000000880300780c */ /* 0x000fe20000704270 */
[----:B------:R-:W-:Y:S03]  /*3730*/  BSSY B1, `(.L_x_65) ;  /* 0x000000a000017945 */ /* 0x000fe60003800000 */
[----:B------:R-:W-:-:S04]  /*3740*/  FMUL R152, R171, R184 ;  /* 0x000000b8ab987220 */ /* 0x000fc80000400000 */
[----:B------:R-:W-:-:S05]  /*3750*/  FFMA R152, R153, R185, R152 ;  /* 0x000000b999987223 */ /* 0x000fca0000000098 */
[----:B------:R-:W-:-:S04]  /*3760*/  F2FP.F16.F32.PACK_AB R152, RZ, R152 ;  /* 0x00000098ff98723e */ /* 0x000fc800000000ff */
[----:B------:R-:W-:-:S05]  /*3770*/  PRMT R153, R152, 0x7610, R153 ;  /* 0x0000761098997816 */ /* 0x000fca0000000099 */
[----:B------:R2:W-:Y:S01]  /*3780*/  @P5 STG.E.U16 desc[UR36][R8.64+0x2], R153 ;  /* 0x0000029908005986 */ /* 0x0005e2000c101524 */
[----:B------:R-:W-:-:S05]  /*3790*/  IADD3 R152, P5, R8, R21, RZ ;  /* 0x0000001508987210 */ /* 0x000fca0007fbe0ff */
[----:B--2---:R-:W-:Y:S01]  /*37a0*/  IMAD.X R153, R9, 0x1, R189, P5 ;  /* 0x0000000109997824 */ /* 0x004fe200028e06bd */
[----:B------:R-:W-:Y:S07]  /*37b0*/  @!P0 BRA `(.L_x_66) ;  /* 0x0000000000048947 */ /* 0x000fee0003800000 */
[----:B------:R2:W5:Y:S02]  /*37c0*/  LDG.E.LTC128B.U16 R174, desc[UR36][R172.64] ;  /* 0x00000024acae7981 */ /* 0x000564000c1e1520 */
.L_x_66:
[----:B------:R-:W-:Y:S05]  /*37d0*/  BSYNC B1 ;  /* 0x0000000000017941 */ /* 0x000fea0003800000 */
.L_x_65:
[----:B-----5:R-:W-:Y:S01]  /*37e0*/  HADD2.F32 R171, -RZ, R174.H0_H0 ;  /* 0x200000aeffab7230 */ /* 0x020fe20000004100 */
[----:B------:R-:W-:Y:S01]  /*37f0*/  LOP3.LUT P5, RZ, R2, 0x2, RZ, 0xc0, !PT ;  /* 0x0000000202ff7812 */ /* 0x000fe200078ac0ff */
[----:B------:R-:W-:Y:S03]  /*3800*/  BSSY B1, `(.L_x_67) ;  /* 0x0000008000017945 */ /* 0x000fe60003800000 */
[----:B------:R-:W-:-:S04]  /*3810*/  FMUL R171, R171, R184 ;  /* 0x000000b8abab7220 */ /* 0x000fc80000400000 */
[----:B------:R-:W-:-:S05]  /*3820*/  FFMA R171, R154, R185, R171 ;  /* 0x000000b99aab7223 */ /* 0x000fca00000000ab */
[----:B------:R-:W-:-:S05]  /*3830*/  F2FP.F16.F32.PACK_AB R171, RZ, R171 ;  /* 0x000000abffab723e */ /* 0x000fca00000000ff */
[----:B------:R0:W-:Y:S01]  /*3840*/  @P0 STG.E.U16 desc[UR36][R152.64], R171 ;  /* 0x000000ab98000986 */ /* 0x0001e2000c101524 */
[----:B------:R-:W-:-:S13]  /*3850*/  ISETP.GT.AND P0, PT, R3, 0x88, P5 ;  /* 0x000000880300780c */ /* 0x000fda0002f04270 */
[----:B0-----:R-:W-:Y:S05]  /*3860*/  @!P0 BRA `(.L_x_68) ;  /* 0x0000000000048947 */ /* 0x001fea0003800000 */
[----:B------:R0:W5:Y:S02]  /*3870*/  LDG.E.LTC128B.U16 R174, desc[UR36][R14.64+0x2] ;  /* 0x000002240eae7981 */ /* 0x000164000c1e1520 */
.L_x_68:
[----:B------:R-:W-:Y:S05]  /*3880*/  BSYNC B1 ;  /* 0x0000000000017941 */ /* 0x000fea0003800000 */
.L_x_67:
        /* <DEDUP_REMOVED lines=10> */
.L_x_70:
[----:B------:R-:W-:Y:S05]  /*3930*/  BSYNC B1 ;  /* 0x0000000000017941 */ /* 0x000fea0003800000 */
.L_x_69:
        /* <DEDUP_REMOVED lines=9> */
.L_x_72:
[----:B------:R-:W-:Y:S05]  /*39d0*/  BSYNC B1 ;  /* 0x0000000000017941 */ /* 0x000fea0003800000 */
.L_x_71:
        /* <DEDUP_REMOVED lines=9> */
.L_x_74:
[----:B------:R-:W-:Y:S05]  /*3a70*/  BSYNC B1 ;  /* 0x0000000000017941 */ /* 0x000fea0003800000 */
.L_x_73:
[----:B-----5:R-:W-:Y:S01]  /*3a80*/  HADD2.F32 R155, -RZ, R174.H0_H0 ;  /* 0x200000aeff9b7230 */ /* 0x020fe20000004100 */
[----:B------:R-:W-:Y:S01]  /*3a90*/  ISETP.GT.AND P5, PT, R3, 0x88, P6 ;  /* 0x000000880300780c */ /* 0x000fe200037a4270 */
[----:B------:R-:W-:Y:S03]  /*3aa0*/  BSSY B1, `(.L_x_75) ;  /* 0x0000007000017945 */ /* 0x000fe60003800000 */
[----:B------:R-:W-:-:S04]  /*3ab0*/  FMUL R155, R155, R184 ;  /* 0x000000b89b9b7220 */ /* 0x000fc80000400000 */
[----:B------:R-:W-:-:S05]  /*3ac0*/  FFMA R155, R158, R185, R155 ;  /* 0x000000b99e9b7223 */ /* 0x000fca000000009b */
[----:B------:R-:W-:-:S05]  /*3ad0*/  F2FP.F16.F32.PACK_AB R155, RZ, R155 ;  /* 0x0000009bff9b723e */ /* 0x000fca00000000ff */
[----:B------:R0:W-:Y:S01]  /*3ae0*/  @P0 STG.E.U16 desc[UR36][R152.64+0x10], R155 ;  /* 0x0000109b98000986 */ /* 0x0001e2000c101524 */
[----:B------:R-:W-:Y:S05]  /*3af0*/  @!P5 BRA `(.L_x_76) ;  /* 0x000000000004d947 */ /* 0x000fea0003800000 */
[----:B------:R0:W5:Y:S02]  /*3b00*/  LDG.E.LTC128B.U16 R174, desc[UR36][R14.64+0x12] ;  /* 0x000012240eae7981 */ /* 0x000164000c1e1520 */
.L_x_76:
[----:B------:R-:W-:Y:S05]  /*3b10*/  BSYNC B1 ;  /* 0x0000000000017941 */ /* 0x000fea0003800000 */
.L_x_75:
[----:B0----5:R-:W-:Y:S01]  /*3b20*/  HADD2.F32 R155, -RZ, R174.H0_H0 ;  /* 0x200000aeff9b7230 */ /* 0x021fe20000004100 */
        /* <DEDUP_REMOVED lines=8> */
.L_x_78:
[----:B------:R-:W-:Y:S05]  /*3bb0*/  BSYNC B1 ;  /* 0x0000000000017941 */ /* 0x000fea0003800000 */
.L_x_77:
        /* <DEDUP_REMOVED lines=9> */
.L_x_80:
[----:B------:R-:W-:Y:S05]  /*3c50*/  BSYNC B1 ;  /* 0x0000000000017941 */ /* 0x000fea0003800000 */
.L_x_79:
        /* <DEDUP_REMOVED lines=9> */
.L_x_82:
[----:B------:R-:W-:Y:S05]  /*3cf0*/  BSYNC B1 ;  /* 0x0000000000017941 */ /* 0x000fea0003800000 */
.L_x_81:
        /* <DEDUP_REMOVED lines=9> */
.L_x_84:
[----:B------:R-:W-:Y:S05]  /*3d90*/  BSYNC B1 ;  /* 0x0000000000017941 */ /* 0x000fea0003800000 */
.L_x_83:
        /* <DEDUP_REMOVED lines=9> */
.L_x_86:
[----:B------:R-:W-:Y:S05]  /*3e30*/  BSYNC B1 ;  /* 0x0000000000017941 */ /* 0x000fea0003800000 */
.L_x_85:
        /* <DEDUP_REMOVED lines=9> */
.L_x_88:
[----:B------:R-:W-:Y:S05]  /*3ed0*/  BSYNC B1 ;  /* 0x0000000000017941 */ /* 0x000fea0003800000 */
.L_x_87:
        /* <DEDUP_REMOVED lines=9> */
.L_x_90:
[----:B------:R-:W-:Y:S05]  /*3f70*/  BSYNC B1 ;  /* 0x0000000000017941 */ /* 0x000fea0003800000 */
.L_x_89:
        /* <DEDUP_REMOVED lines=9> */
.L_x_92:
[----:B------:R-:W-:Y:S05]  /*4010*/  BSYNC B1 ;  /* 0x0000000000017941 */ /* 0x000fea0003800000 */
.L_x_91:
[----:B0----5:R-:W-:Y:S01]  /*4020*/  HADD2.F32 R155, -RZ, R174.H0_H0 ;  /* 0x200000aeff9b7230 */ /* 0x021fe20000004100 */
        /* <DEDUP_REMOVED lines=11> */
.L_x_94:
[----:B------:R-:W-:Y:S05]  /*40e0*/  BSYNC B1 ;  /* 0x0000000000017941 */ /* 0x000fea0003800000 */
.L_x_93:
        /* <DEDUP_REMOVED lines=12> */
.L_x_96:
[----:B------:R-:W-:Y:S05]  /*41b0*/  BSYNC B1 ;  /* 0x0000000000017941 */ /* 0x000fea0003800000 */
.L_x_95:
        /* <DEDUP_REMOVED lines=9> */
.L_x_98:
[----:B------:R-:W-:Y:S05]  /*4250*/  BSYNC B1 ;  /* 0x0000000000017941 */ /* 0x000fea0003800000 */
.L_x_97:
        /* <DEDUP_REMOVED lines=9> */
.L_x_100:
[----:B------:R-:W-:Y:S05]  /*42f0*/  BSYNC B1 ;  /* 0x0000000000017941 */ /* 0x000fea0003800000 */
.L_x_99:
        /* <DEDUP_REMOVED lines=12> */
.L_x_102:
[----:B------:R-:W-:Y:S05]  /*43c0*/  BSYNC B1 ;  /* 0x0000000000017941 */ /* 0x000fea0003800000 */
.L_x_101:
[----:B-----5:R-:W-:Y:S01]  /*43d0*/  HADD2.F32 R137, -RZ, R174.H0_H0 ;  /* 0x200000aeff897230 */ /* 0x020fe20000004100 */
[----:B0-----:R-:W-:Y:S01]  /*43e0*/  IADD3 R136, P0, P2, R21, R6, R19 ;  /* 0x0000000615887210 */ /* 0x001fe20007a1e013 */
[----:B------:R-:W-:Y:S01]  /*43f0*/  BSSY B1, `(.L_x_103) ;  /* 0x000000a000017945 */ /* 0x000fe20003800000 */
[----:B------:R-:W-:Y:S02]  /*4400*/  ISETP.GT.AND P4, PT, R20, 0x29, PT ;  /* 0x000000291400780c */ /* 0x000fe40003f84270 */
[----:B------:R-:W-:-:S04]  /*4410*/  FMUL R137, R137, R184 ;  /* 0x000000b889897220 */ /* 0x000fc80000400000 */
[----:B------:R-:W-:Y:S01]  /*4420*/  FFMA R140, R140, R185, R137 ;  /* 0x000000b98c8c7223 */ /* 0x000fe20000000089 */
[----:B------:R-:W-:Y:S02]  /*4430*/  IADD3.X R137, R189, R7, R175, P0, P2 ;  /* 0x00000007bd897210 */ /* 0x000fe400007e44af */
[----:B------:R-:W-:Y:S02]  /*4440*/  ISETP.GT.AND P0, PT, R3, RZ, P4 ;  /* 0x000000ff0300720c */ /* 0x000fe40002704270 */
[----:B------:R-:W-:-:S05]  /*4450*/  F2FP.F16.F32.PACK_AB R140, RZ, R140 ;  /* 0x0000008cff8c723e */ /* 0x000fca00000000ff */
[----:B------:R0:W-:Y:S06]  /*4460*/  @P1 STG.E.U16 desc[UR36][R6.64+0x50], R140 ;  /* 0x0000508c06001986 */ /* 0x0001ec000c101524 */
[----:B------:R-:W-:Y:S05]  /*4470*/  @!P0 BRA `(.L_x_104) ;  /* 0x0000000000048947 */ /* 0x000fea0003800000 */
[----:B------:R0:W5:Y:S02]  /*4480*/  LDG.E.LTC128B.U16 R174, desc[UR36][R4.64+0x52] ;  /* 0x0000522404ae7981 */ /* 0x000164000c1e1520 */
.L_x_104:
[----:B------:R-:W-:Y:S05]  /*4490*/  BSYNC B1 ;  /* 0x0000000000017941 */ /* 0x000fea0003800000 */
.L_x_103:
        /* <DEDUP_REMOVED lines=9> */
.L_x_106:
[----:B------:R-:W-:Y:S05]  /*4530*/  BSYNC B1 ;  /* 0x0000000000017941 */ /* 0x000fea0003800000 */
.L_x_105:
        /* <DEDUP_REMOVED lines=9> */
.L_x_108:
[----:B------:R-:W-:Y:S05]  /*45d0*/  BSYNC B1 ;  /* 0x0000000000017941 */ /* 0x000fea0003800000 */
.L_x_107:
[----:B0----5:R-:W-:Y:S01]  /*45e0*/  HADD2.F32 R19, -RZ, R174.H0_H0 ;  /* 0x200000aeff137230 */ /* 0x021fe20000004100 */
        /* <DEDUP_REMOVED lines=9> */
.L_x_110:
[----:B------:R-:W-:Y:S05]  /*4680*/  BSYNC B1 ;  /* 0x0000000000017941 */ /* 0x000fea0003800000 */
.L_x_109:
[----:B-----5:R-:W-:Y:S01]  /*4690*/  HADD2.F32 R19, -RZ, R174.H0_H0 ;  /* 0x200000aeff137230 */ /* 0x020fe20000004100 */
[----:B------:R-:W-:Y:S01]  /*46a0*/  ISETP.GT.AND P2, PT, R20, 0x31, PT ;  /* 0x000000311400780c */ /* 0x000fe20003f44270 */
[----:B------:R-:W-:Y:S03]  /*46b0*/  BSSY B1, `(.L_x_111) ;  /* 0x000000a000017945 */ /* 0x000fe60003800000 */
[----:B------:R-:W-:-:S04]  /*46c0*/  FMUL R19, R19, R184 ;  /* 0x000000b813137220 */ /* 0x000fc80000400000 */
[----:B------:R-:W-:-:S05]  /*46d0*/  FFMA R19, R144, R185, R19 ;  /* 0x000000b990137223 */ /* 0x000fca0000000013 */
[----:B------:R-:W-:-:S05]  /*46e0*/  F2FP.F16.F32.PACK_AB R19, RZ, R19 ;  /* 0x00000013ff13723e */ /* 0x000fca00000000ff */
[----:B------:R0:W-:Y:S01]  /*46f0*/  @P0 STG.E.U16 desc[UR36][R6.64+0x60], R19 ;  /* 0x0000601306000986 */ /* 0x0001e2000c101524 */
[----:B------:R-:W-:-:S05]  /*4700*/  IADD3 R138, P0, R21, R8, RZ ;  /* 0x00000008158a7210 */ /* 0x000fca0007f1e0ff */
[----:B------:R-:W-:Y:S01]  /*4710*/  IMAD.X R139, R189, 0x1, R9, P0 ;  /* 0x00000001bd8b7824 */ /* 0x000fe200000e0609 */
[----:B------:R-:W-:-:S13]  /*4720*/  ISETP.GT.AND P0, PT, R3, RZ, P2 ;  /* 0x000000ff0300720c */ /* 0x000fda0001704270 */
[----:B0-----:R-:W-:Y:S05]  /*4730*/  @!P0 BRA `(.L_x_112) ;  /* 0x0000000000048947 */ /* 0x001fea0003800000 */
[----:B------:R0:W5:Y:S02]  /*4740*/  LDG.E.LTC128B.U16 R174, desc[UR36][R4.64+0x62] ;  /* 0x0000622404ae7981 */ /* 0x000164000c1e1520 */
.L_x_112:
[----:B------:R-:W-:Y:S05]  /*4750*/  BSYNC B1 ;  /* 0x0000000000017941 */ /* 0x000fea0003800000 */
.L_x_111:
        /* <DEDUP_REMOVED lines=9> */
.L_x_114:
[----:B------:R-:W-:Y:S05]  /*47f0*/  BSYNC B1 ;  /* 0x0000000000017941 */ /* 0x000fea0003800000 */
.L_x_113:
        /* <DEDUP_REMOVED lines=9> */
.L_x_116:
[----:B------:R-:W-:Y:S05]  /*4890*/  BSYNC B1 ;  /* 0x0000000000017941 */ /* 0x000fea0003800000 */
.L_x_115:
        /* <DEDUP_REMOVED lines=10> */
.L_x_118:
[----:B------:R-:W-:Y:S05]  /*4940*/  BSYNC B1 ;  /* 0x0000000000017941 */ /* 0x000fea0003800000 */
.L_x_117:
        /* <DEDUP_REMOVED lines=10> */
.L_x_120:
[----:B------:R-:W-:Y:S05]  /*49f0*/  BSYNC B1 ;  /* 0x0000000000017941 */ /* 0x000fea0003800000 */
.L_x_119:
        /* <DEDUP_REMOVED lines=9> */
.L_x_122:
[----:B------:R-:W-:Y:S05]  /*4a90*/  BSYNC B1 ;  /* 0x0000000000017941 */ /* 0x000fea0003800000 */
.L_x_121:
        /* <DEDUP_REMOVED lines=9> */
.L_x_124:
[----:B------:R-:W-:Y:S05]  /*4b30*/  BSYNC B1 ;  /* 0x0000000000017941 */ /* 0x000fea0003800000 */
.L_x_123:
[----:B-----5:R-:W-:Y:S01]  /*4b40*/  HADD2.F32 R19, -RZ, R174.H0_H0 ;  /* 0x200000aeff137230 */ /* 0x020fe20000004100 */
[----:B------:R-:W-:Y:S04]  /*4b50*/  BSSY B1, `(.L_x_125) ;  /* 0x0000009000017945 */ /* 0x000fe80003800000 */
        /* <DEDUP_REMOVED lines=8> */
.L_x_126:
[----:B------:R-:W-:Y:S05]  /*4be0*/  BSYNC B1 ;  /* 0x0000000000017941 */ /* 0x000fea0003800000 */
.L_x_125:
        /* <DEDUP_REMOVED lines=10> */
.L_x_128:
[----:B------:R-:W-:Y:S05]  /*4c90*/  BSYNC B1 ;  /* 0x0000000000017941 */ /* 0x000fea0003800000 */
.L_x_127:
        /* <DEDUP_REMOVED lines=10> */
.L_x_130:
[----:B------:R-:W-:Y:S05]  /*4d40*/  BSYNC B1 ;  /* 0x0000000000017941 */ /* 0x000fea0003800000 */
.L_x_129:
        /* <DEDUP_REMOVED lines=10> */
.L_x_132:
[----:B------:R-:W-:Y:S05]  /*4df0*/  BSYNC B1 ;  /* 0x0000000000017941 */ /* 0x000fea0003800000 */
.L_x_131:
        /* <DEDUP_REMOVED lines=9> */
.L_x_134:
[----:B------:R-:W-:Y:S05]  /*4e90*/  BSYNC B1 ;  /* 0x0000000000017941 */ /* 0x000fea0003800000 */
.L_x_133:
        /* <DEDUP_REMOVED lines=9> */
.L_x_136:
[----:B------:R-:W-:Y:S05]  /*4f30*/  BSYNC B1 ;  /* 0x0000000000017941 */ /* 0x000fea0003800000 */
.L_x_135:
        /* <DEDUP_REMOVED lines=9> */
.L_x_138:
[----:B------:R-:W-:Y:S05]  /*4fd0*/  BSYNC B1 ;  /* 0x0000000000017941 */ /* 0x000fea0003800000 */
.L_x_137:
[----:B-----5:R-:W-:Y:S01]  /*4fe0*/  HADD2.F32 R19, -RZ, R174.H0_H0 ;  /* 0x200000aeff137230 */ /* 0x020fe20000004100 */
[----:B------:R-:W-:Y:S01]  /*4ff0*/  ISETP.GT.AND P4, PT, R3, 0x88, P4 ;  /* 0x000000880300780c */ /* 0x000fe20002784270 */
[----:B------:R-:W-:Y:S01]  /*5000*/  IMAD.MOV.U32 R120, RZ, RZ, R138 ;  /* 0x000000ffff787224 */ /* 0x000fe200078e008a */
[----:B------:R-:W-:Y:S01]  /*5010*/  BSSY B1, `(.L_x_139) ;  /* 0x0000008000017945 */ /* 0x000fe20003800000 */
[----:B------:R-:W-:Y:S02]  /*5020*/  IMAD.MOV.U32 R121, RZ, RZ, R139 ;  /* 0x000000ffff797224 */ /* 0x000fe400078e008b */
[----:B------:R-:W-:-:S04]  /*5030*/  FMUL R19, R19, R184 ;  /* 0x000000b813137220 */ /* 0x000fc80000400000 */
[----:B------:R-:W-:-:S05]  /*5040*/  FFMA R19, R126, R185, R19 ;  /* 0x000000b97e137223 */ /* 0x000fca0000000013 */
[----:B------:R-:W-:-:S05]  /*5050*/  F2FP.F16.F32.PACK_AB R19, RZ, R19 ;  /* 0x00000013ff13723e */ /* 0x000fca00000000ff */
[----:B------:R0:W-:Y:S01]  /*5060*/  @P5 STG.E.U16 desc[UR36][R120.64+0x50], R19 ;  /* 0x0000501378005986 */ /* 0x0001e2000c101524 */
[----:B------:R-:W-:Y:S05]  /*5070*/  @!P4 BRA `(.L_x_140) ;  /* 0x000000000004c947 */ /* 0x000fea0003800000 */
[----:B------:R0:W5:Y:S02]  /*5080*/  LDG.E.LTC128B.U16 R174, desc[UR36][R14.64+0x52] ;  /* 0x000052240eae7981 */ /* 0x000164000c1e1520 */
.L_x_140:
[----:B------:R-:W-:Y:S05]  /*5090*/  BSYNC B1 ;  /* 0x0000000000017941 */ /* 0x000fea0003800000 */
.L_x_139:
        /* <DEDUP_REMOVED lines=9> */
.L_x_142:
[----:B------:R-:W-:Y:S05]  /*5130*/  BSYNC B1 ;  /* 0x0000000000017941 */ /* 0x000fea0003800000 */
.L_x_141:
        /* <DEDUP_REMOVED lines=9> */
.L_x_144:
[----:B------:R-:W-:Y:S05]  /*51d0*/  BSYNC B1 ;  /* 0x0000000000017941 */ /* 0x000fea0003800000 */
.L_x_143:
        /* <DEDUP_REMOVED lines=9> */
.L_x_146:
[----:B------:R-:W-:Y:S05]  /*5270*/  BSYNC B1 ;  /* 0x0000000000017941 */ /* 0x000fea0003800000 */
.L_x_145:
        /* <DEDUP_REMOVED lines=9> */
.L_x_148:
[----:B------:R-:W-:Y:S05]  /*5310*/  BSYNC B1 ;  /* 0x0000000000017941 */ /* 0x000fea0003800000 */
.L_x_147:
        /* <DEDUP_REMOVED lines=9> */
.L_x_150:
[----:B------:R-:W-:Y:S05]  /*53b0*/  BSYNC B1 ;  /* 0x0000000000017941 */ /* 0x000fea0003800000 */
.L_x_149:
        /* <DEDUP_REMOVED lines=9> */
.L_x_152:
[----:B------:R-:W-:Y:S05]  /*5450*/  BSYNC B1 ;  /* 0x0000000000017941 */ /* 0x000fea0003800000 */
.L_x_151:
        /* <DEDUP_REMOVED lines=9> */
.L_x_154:
[----:B------:R-:W-:Y:S05]  /*54f0*/  BSYNC B1 ;  /* 0x0000000000017941 */ /* 0x000fea0003800000 */
.L_x_153:
        /* <DEDUP_REMOVED lines=9> */
.L_x_156:
[----:B------:R-:W-:Y:S05]  /*5590*/  BSYNC B1 ;  /* 0x0000000000017941 */ /* 0x000fea0003800000 */
.L_x_155:
[----:B0----5:R-:W-:Y:S01]  /*55a0*/  HADD2.F32 R19, -RZ, R174.H0_H0 ;  /* 0x200000aeff137230 */ /* 0x021fe20000004100 */
[----:B------:R-:W-:Y:S01]  /*55b0*/  ISETP.GT.AND P3, PT, R20, 0x40, PT ;  /* 0x000000401400780c */ /* 0x000fe20003f64270 */
[----:B------:R-:W-:Y:S03]  /*55c0*/  BSSY B1, `(.L_x_157) ;  /* 0x0000009000017945 */ /* 0x000fe60003800000 */
[----:B------:R-:W-:Y:S01]  /*55d0*/  FMUL R122, R19, R184 ;  /* 0x000000b8137a7220 */ /* 0x000fe20000400000 */
[----:B------:R-:W-:Y:S02]  /*55e0*/  ISETP.GT.AND P1, PT, R3, RZ, P3 ;  /* 0x000000ff0300720c */ /* 0x000fe40001f24270 */
[----:B------:R-:W-:Y:S01]  /*55f0*/  P2R R21, PR, RZ, 0x8 ;  /* 0x00000008ff157803 */ /* 0x000fe20000000000 */
[----:B------:R-:W-:-:S05]  /*5600*/  FFMA R122, R135, R185, R122 ;  /* 0x000000b9877a7223 */ /* 0x000fca000000007a */
[----:B------:R-:W-:-:S05]  /*5610*/  F2FP.F16.F32.PACK_AB R122, RZ, R122 ;  /* 0x0000007aff7a723e */ /* 0x000fca00000000ff */
[----:B------:R0:W-:Y:S01]  /*5620*/  @P0 STG.E.U16 desc[UR36][R120.64+0x72], R122 ;  /* 0x0000727a78000986 */ /* 0x0001e2000c101524 */
[----:B------:R-:W-:Y:S05]  /*5630*/  @!P1 BRA `(.L_x_158) ;  /* 0x0000000000049947 */ /* 0x000fea0003800000 */
[----:B------:R0:W5:Y:S02]  /*5640*/  LDG.E.LTC128B.U16 R174, desc[UR36][R4.64+0x80] ;  /* 0x0000802404ae7981 */ /* 0x000164000c1e1520 */
.L_x_158:
[----:B------:R-:W-:Y:S05]  /*5650*/  BSYNC B1 ;  /* 0x0000000000017941 */ /* 0x000fea0003800000 */
.L_x_157:
[----:B-----5:R-:W-:Y:S01]  /*5660*/  HADD2.F32 R19, -RZ, R174.H0_H0 ;  /* 0x200000aeff137230 */ /* 0x020fe20000004100 */
[----:B------:R-:W-:Y:S01]  /*5670*/  ISETP.GT.AND P2, PT, R20, 0x41, PT ;  /* 0x000000411400780c */ /* 0x000fe20003f44270 */
[----:B------:R-:W-:Y:S03]  /*5680*/  BSSY B1, `(.L_x_159) ;  /* 0x0000009000017945 */ /* 0x000fe60003800000 */
[----:B------:R-:W-:Y:S01]  /*5690*/  FMUL R19, R19, R184 ;  /* 0x000000b813137220 */ /* 0x000fe20000400000 */
[----:B------:R-:W-:Y:S02]  /*56a0*/  ISETP.GT.AND P0, PT, R3, RZ, P2 ;  /* 0x000000ff0300720c */ /* 0x000fe40001704270 */
[----:B0-----:R-:W-:Y:S01]  /*56b0*/  P2R R122, PR, RZ, 0x4 ;  /* 0x00000004ff7a7803 */ /* 0x001fe20000000000 */
[----:B------:R-:W-:-:S05]  /*56c0*/  FFMA R19, R104, R185, R19 ;  /* 0x000000b968137223 */ /* 0x000fca0000000013 */
[----:B------:R-:W-:-:S05]  /*56d0*/  F2FP.F16.F32.PACK_AB R19, RZ, R19 ;  /* 0x00000013ff13723e */ /* 0x000fca00000000ff */
[----:B------:R0:W-:Y:S01]  /*56e0*/  @P1 STG.E.U16 desc[UR36][R6.64+0x80], R19 ;  /* 0x0000801306001986 */ /* 0x0001e2000c101524 */
[----:B------:R-:W-:Y:S05]  /*56f0*/  @!P0 BRA `(.L_x_160) ;  /* 0x0000000000048947 */ /* 0x000fea0003800000 */
[----:B------:R0:W5:Y:S02]  /*5700*/  LDG.E.LTC128B.U16 R174, desc[UR36][R4.64+0x82] ;  /* 0x0000822404ae7981 */ /* 0x000164000c1e1520 */
.L_x_160:
[----:B------:R-:W-:Y:S05]  /*5710*/  BSYNC B1 ;  /* 0x0000000000017941 */ /* 0x000fea0003800000 */
.L_x_159:
        /* <DEDUP_REMOVED lines=9> */
.L_x_162:
[----:B------:R-:W-:Y:S05]  /*57b0*/  BSYNC B1 ;  /* 0x0000000000017941 */ /* 0x000fea0003800000 */
.L_x_161:
        /* <DEDUP_REMOVED lines=9> */
.L_x_164:
[----:B------:R-:W-:Y:S05]  /*5850*/  BSYNC B1 ;  /* 0x0000000000017941 */ /* 0x000fea0003800000 */
.L_x_163:
[----:B0----5:R-:W-:Y:S01]  /*5860*/  HADD2.F32 R19, -RZ, R174.H0_H0 ;  /* 0x200000aeff137230 */ /* 0x021fe20000004100 */
[----:B------:R-:W-:Y:S01]  /*5870*/  ISETP.GT.AND P6, PT, R20, 0x48, PT ;  /* 0x000000481400780c */ /* 0x000fe20003fc4270 */
[----:B------:R-:W-:Y:S03]  /*5880*/  BSSY B1, `(.L_x_165) ;  /* 0x0000008000017945 */ /* 0x000fe60003800000 */
[----:B------:R-:W-:Y:S01]  /*5890*/  FMUL R104, R19, R184 ;  /* 0x000000b813687220 */ /* 0x000fe20000400000 */
[----:B------:R-:W-:-:S03]  /*58a0*/  ISETP.GT.AND P1, PT, R3, RZ, P6 ;  /* 0x000000ff0300720c */ /* 0x000fc60003724270 */
[----:B------:R-:W-:-:S05]  /*58b0*/  FFMA R104, R107, R185, R104 ;  /* 0x000000b96b687223 */ /* 0x000fca0000000068 */
[----:B------:R-:W-:-:S05]  /*58c0*/  F2FP.F16.F32.PACK_AB R104, RZ, R104 ;  /* 0x00000068ff68723e */ /* 0x000fca00000000ff */
[----:B------:R0:W-:Y:S01]  /*58d0*/  @P0 STG.E.U16 desc[UR36][R12.64+0x82], R104 ;  /* 0x000082680c000986 */ /* 0x0001e2000c101524 */
[----:B------:R-:W-:Y:S05]  /*58e0*/  @!P1 BRA `(.L_x_166) ;  /* 0x0000000000049947 */ /* 0x000fea0003800000 */
[----:B------:R0:W5:Y:S02]  /*58f0*/  LDG.E.LTC128B.U16 R174, desc[UR36][R4.64+0x90] ;  /* 0x0000902404ae7981 */ /* 0x000164000c1e1520 */
.L_x_166:
[----:B------:R-:W-:Y:S05]  /*5900*/  BSYNC B1 ;  /* 0x0000000000017941 */ /* 0x000fea0003800000 */
.L_x_165:
[----:B-----5:R-:W-:Y:S01]  /*5910*/  HADD2.F32 R19, -RZ, R174.H0_H0 ;  /* 0x200000aeff137230 */ /* 0x020fe20000004100 */
        /* <DEDUP_REMOVED lines=9> */
.L_x_168:
[----:B------:R-:W-:Y:S05]  /*59b0*/  BSYNC B1 ;  /* 0x0000000000017941 */ /* 0x000fea0003800000 */
.L_x_167:
        /* <DEDUP_REMOVED lines=9> */
.L_x_170:
[----:B------:R-:W-:Y:S05]  /*5a50*/  BSYNC B1 ;  /* 0x0000000000017941 */ /* 0x000fea0003800000 */
.L_x_169:
        /* <DEDUP_REMOVED lines=9> */
.L_x_172:
[----:B------:R-:W-:Y:S05]  /*5af0*/  BSYNC B1 ;  /* 0x0000000000017941 */ /* 0x000fea0003800000 */
.L_x_171:
        /* <DEDUP_REMOVED lines=10> */
.L_x_174:
[----:B------:R-:W-:Y:S05]  /*5ba0*/  BSYNC B1 ;  /* 0x0000000000017941 */ /* 0x000fea0003800000 */
.L_x_173:
        /* <DEDUP_REMOVED lines=10> */
.L_x_176:
[----:B------:R-:W-:Y:S05]  /*5c50*/  BSYNC B1 ;  /* 0x0000000000017941 */ /* 0x000fea0003800000 */
.L_x_175:
        /* <DEDUP_REMOVED lines=9> */
.L_x_178:
[----:B------:R-:W-:Y:S05]  /*5cf0*/  BSYNC B1 ;  /* 0x0000000000017941 */ /* 0x000fea0003800000 */
.L_x_177:
        /* <DEDUP_REMOVED lines=9> */
.L_x_180:
[----:B------:R-:W-:Y:S05]  /*5d90*/  BSYNC B1 ;  /* 0x0000000000017941 */ /* 0x000fea0003800000 */
.L_x_179:
        /* <DEDUP_REMOVED lines=10> */
.L_x_182:
[----:B------:R-:W-:Y:S05]  /*5e40*/  BSYNC B1 ;  /* 0x0000000000017941 */ /* 0x000fea0003800000 */
.L_x_181:
        /* <DEDUP_REMOVED lines=10> */
.L_x_184:
[----:B------:R-:W-:Y:S05]  /*5ef0*/  BSYNC B1 ;  /* 0x0000000000017941 */ /* 0x000fea0003800000 */
.L_x_183:
        /* <DEDUP_REMOVED lines=9> */
.L_x_186:
[----:B------:R-:W-:Y:S05]  /*5f90*/  BSYNC B1 ;  /* 0x0000000000017941 */ /* 0x000fea0003800000 */
.L_x_185:
        /* <DEDUP_REMOVED lines=9> */
.L_x_188:
[----:B------:R-:W-:Y:S05]  /*6030*/  BSYNC B1 ;  /* 0x0000000000017941 */ /* 0x000fea0003800000 */
.L_x_187:
[----:B-----5:R-:W-:Y:S01]  /*6040*/  HADD2.F32 R19, -RZ, R174.H0_H0 ;  /* 0x200000aeff137230 */ /* 0x020fe20000004100 */
[----:B------:R-:W-:Y:S04]  /*6050*/  BSSY B1, `(.L_x_189) ;  /* 0x0000009000017945 */ /* 0x000fe80003800000 */
[----:B------:R-:W-:-:S04]  /*6060*/  FMUL R104, R19, R184 ;  /* 0x000000b813687220 */ /* 0x000fc80000400000 */
[----:B------:R-:W-:-:S05]  /*6070*/  FFMA R104, R119, R185, R104 ;  /* 0x000000b977687223 */ /* 0x000fca0000000068 */
[----:B------:R-:W-:-:S05]  /*6080*/  F2FP.F16.F32.PACK_AB R104, RZ, R104 ;  /* 0x00000068ff68723e */ /* 0x000fca00000000ff */
[----:B------:R0:W-:Y:S01]  /*6090*/  @P5 STG.E.U16 desc[UR36][R12.64+0xb2], R104 ;  /* 0x0000b2680c005986 */ /* 0x0001e2000c101524 */
[----:B------:R-:W-:-:S04]  /*60a0*/  ISETP.NE.AND P5, PT, R21, RZ, PT ;  /* 0x000000ff1500720c */ /* 0x000fc80003fa5270 */
[----:B------:R-:W-:-:S13]  /*60b0*/  ISETP.GT.AND P5, PT, R3, 0x80, P5 ;  /* 0x000000800300780c */ /* 0x000fda0002fa4270 */
[----:B0-----:R-:W-:Y:S05]  /*60c0*/  @!P5 BRA `(.L_x_190) ;  /* 0x000000000004d947 */ /* 0x001fea0003800000 */
[----:B------:R0:W5:Y:S02]  /*60d0*/  LDG.E.LTC128B.U16 R174, desc[UR36][R168.64+0x80] ;  /* 0x00008024a8ae7981 */ /* 0x000164000c1e1520 */
.L_x_190:
[----:B------:R-:W-:Y:S05]  /*60e0*/  BSYNC B1 ;  /* 0x0000000000017941 */ /* 0x000fea0003800000 */
.L_x_189:
        /* <DEDUP_REMOVED lines=10> */
.L_x_192:
[----:B------:R-:W-:Y:S05]  /*6190*/  BSYNC B1 ;  /* 0x0000000000017941 */ /* 0x000fea0003800000 */
.L_x_191:
        /* <DEDUP_REMOVED lines=10> */
.L_x_194:
[----:B------:R-:W-:Y:S05]  /*6240*/  BSYNC B1 ;  /* 0x0000000000017941 */ /* 0x000fea0003800000 */
.L_x_193:
        /* <DEDUP_REMOVED lines=10> */
.L_x_196:
[----:B------:R-:W-:Y:S05]  /*62f0*/  BSYNC B1 ;  /* 0x0000000000017941 */ /* 0x000fea0003800000 */
.L_x_195:
        /* <DEDUP_REMOVED lines=9> */
.L_x_198:
[----:B------:R-:W-:Y:S05]  /*6390*/  BSYNC B1 ;  /* 0x0000000000017941 */ /* 0x000fea0003800000 */
.L_x_197:
        /* <DEDUP_REMOVED lines=9> */
.L_x_200:
[----:B------:R-:W-:Y:S05]  /*6430*/  BSYNC B1 ;  /* 0x0000000000017941 */ /* 0x000fea0003800000 */
.L_x_199:
        /* <DEDUP_REMOVED lines=9> */
.L_x_202:
[----:B------:R-:W-:Y:S05]  /*64d0*/  BSYNC B1 ;  /* 0x0000000000017941 */ /* 0x000fea0003800000 */
.L_x_201:
        /* <DEDUP_REMOVED lines=9> */
.L_x_204:
[----:B------:R-:W-:Y:S05]  /*6570*/  BSYNC B1 ;  /* 0x0000000000017941 */ /* 0x000fea0003800000 */
.L_x_203:
        /* <DEDUP_REMOVED lines=9> */
.L_x_206:
[----:B------:R-:W-:Y:S05]  /*6610*/  BSYNC B1 ;  /* 0x0000000000017941 */ /* 0x000fea0003800000 */
.L_x_205:
        /* <DEDUP_REMOVED lines=9> */
.L_x_208:
[----:B------:R-:W-:Y:S05]  /*66b0*/  BSYNC B1 ;  /* 0x0000000000017941 */ /* 0x000fea0003800000 */
.L_x_207:
        /* <DEDUP_REMOVED lines=9> */
.L_x_210:
[----:B------:R-:W-:Y:S05]  /*6750*/  BSYNC B1 ;  /* 0x0000000000017941 */ /* 0x000fea0003800000 */
.L_x_209:
        /* <DEDUP_REMOVED lines=9> */
.L_x_212:
[----:B------:R-:W-:Y:S05]  /*67f0*/  BSYNC B1 ;  /* 0x0000000000017941 */ /* 0x000fea0003800000 */
.L_x_211:
        /* <DEDUP_REMOVED lines=9> */
.L_x_214:
[----:B------:R-:W-:Y:S05]  /*6890*/  BSYNC B1 ;  /* 0x0000000000017941 */ /* 0x000fea0003800000 */
.L_x_213:
        /* <DEDUP_REMOVED lines=9> */
.L_x_216:
[----:B------:R-:W-:Y:S05]  /*6930*/  BSYNC B1 ;  /* 0x0000000000017941 */ /* 0x000fea0003800000 */
.L_x_215:
        /* <DEDUP_REMOVED lines=9> */
.L_x_218:
[----:B------:R-:W-:Y:S05]  /*69d0*/  BSYNC B1 ;  /* 0x0000000000017941 */ /* 0x000fea0003800000 */
.L_x_217:
        /* <DEDUP_REMOVED lines=9> */
.L_x_220:
[----:B------:R-:W-:Y:S05]  /*6a70*/  BSYNC B1 ;  /* 0x0000000000017941 */ /* 0x000fea0003800000 */
.L_x_219:
        /* <DEDUP_REMOVED lines=11> */
.L_x_222:
[----:B------:R-:W-:Y:S05]  /*6b30*/  BSYNC B1 ;  /* 0x0000000000017941 */ /* 0x000fea0003800000 */
.L_x_221:
        /* <DEDUP_REMOVED lines=11> */
.L_x_224:
[----:B------:R-:W-:Y:S05]  /*6bf0*/  BSYNC B1 ;  /* 0x0000000000017941 */ /* 0x000fea0003800000 */
.L_x_223:
        /* <DEDUP_REMOVED lines=9> */
.L_x_226:
[----:B------:R-:W-:Y:S05]  /*6c90*/  BSYNC B1 ;  /* 0x0000000000017941 */ /* 0x000fea0003800000 */
.L_x_225:
        /* <DEDUP_REMOVED lines=9> */
.L_x_228:
[----:B------:R-:W-:Y:S05]  /*6d30*/  BSYNC B1 ;  /* 0x0000000000017941 */ /* 0x000fea0003800000 */
.L_x_227:
        /* <DEDUP_REMOVED lines=10> */
.L_x_230:
[----:B------:R-:W-:Y:S05]  /*6de0*/  BSYNC B1 ;  /* 0x0000000000017941 */ /* 0x000fea0003800000 */
.L_x_229:
        /* <DEDUP_REMOVED lines=10> */
.L_x_232:
[----:B------:R-:W-:Y:S05]  /*6e90*/  BSYNC B1 ;  /* 0x0000000000017941 */ /* 0x000fea0003800000 */
.L_x_231:
        /* <DEDUP_REMOVED lines=9> */
.L_x_234:
[----:B------:R-:W-:Y:S05]  /*6f30*/  BSYNC B1 ;  /* 0x0000000000017941 */ /* 0x000fea0003800000 */
.L_x_233:
        /* <DEDUP_REMOVED lines=9> */
.L_x_236:
[----:B------:R-:W-:Y:S05]  /*6fd0*/  BSYNC B1 ;  /* 0x0000000000017941 */ /* 0x000fea0003800000 */
.L_x_235:
        /* <DEDUP_REMOVED lines=10> */
.L_x_238:
[----:B------:R-:W-:Y:S05]  /*7080*/  BSYNC B1 ;  /* 0x0000000000017941 */ /* 0x000fea0003800000 */
.L_x_237:
        /* <DEDUP_REMOVED lines=10> */
.L_x_240:
[----:B------:R-:W-:Y:S05]  /*7130*/  BSYNC B1 ;  /* 0x0000000000017941 */ /* 0x000fea0003800000 */
.L_x_239:
        /* <DEDUP_REMOVED lines=9> */
.L_x_242:
[----:B------:R-:W-:Y:S05]  /*71d0*/  BSYNC B1 ;  /* 0x0000000000017941 */ /* 0x000fea0003800000 */
.L_x_241:
        /* <DEDUP_REMOVED lines=9> */
.L_x_244:
[----:B------:R-:W-:Y:S05]  /*7270*/  BSYNC B1 ;  /* 0x0000000000017941 */ /* 0x000fea0003800000 */
.L_x_243:
        /* <DEDUP_REMOVED lines=10> */
.L_x_246:
[----:B------:R-:W-:Y:S05]  /*7320*/  BSYNC B1 ;  /* 0x0000000000017941 */ /* 0x000fea0003800000 */
.L_x_245:
        /* <DEDUP_REMOVED lines=10> */
.L_x_248:
[----:B------:R-:W-:Y:S05]  /*73d0*/  BSYNC B1 ;  /* 0x0000000000017941 */ /* 0x000fea0003800000 */
.L_x_247:
        /* <DEDUP_REMOVED lines=9> */
.L_x_250:
[----:B------:R-:W-:Y:S05]  /*7470*/  BSYNC B1 ;  /* 0x0000000000017941 */ /* 0x000fea0003800000 */
.L_x_249:
        /* <DEDUP_REMOVED lines=9> */
.L_x_252:
[----:B------:R-:W-:Y:S05]  /*7510*/  BSYNC B1 ;  /* 0x0000000000017941 */ /* 0x000fea0003800000 */
.L_x_251:
        /* <DEDUP_REMOVED lines=10> */
.L_x_254:
[----:B------:R-:W-:Y:S05]  /*75c0*/  BSYNC B1 ;  /* 0x0000000000017941 */ /* 0x000fea0003800000 */
.L_x_253:
        /* <DEDUP_REMOVED lines=10> */
.L_x_256:
[----:B------:R-:W-:Y:S05]  /*7670*/  BSYNC B1 ;  /* 0x0000000000017941 */ /* 0x000fea0003800000 */
.L_x_255:
        /* <DEDUP_REMOVED lines=10> */
.L_x_258:
[----:B------:R-:W-:Y:S05]  /*7720*/  BSYNC B1 ;  /* 0x0000000000017941 */ /* 0x000fea0003800000 */
.L_x_257:
        /* <DEDUP_REMOVED lines=10> */
.L_x_260:
[----:B------:R-:W-:Y:S05]  /*77d0*/  BSYNC B1 ;  /* 0x0000000000017941 */ /* 0x000fea0003800000 */
.L_x_259:
        /* <DEDUP_REMOVED lines=9> */
.L_x_262:
[----:B------:R-:W-:Y:S05]  /*7870*/  BSYNC B1 ;  /* 0x0000000000017941 */ /* 0x000fea0003800000 */
.L_x_261:
        /* <DEDUP_REMOVED lines=9> */
.L_x_264:
[----:B------:R-:W-:Y:S05]  /*7910*/  BSYNC B1 ;  /* 0x0000000000017941 */ /* 0x000fea0003800000 */
.L_x_263:
        /* <DEDUP_REMOVED lines=9> */
.L_x_266:
[----:B------:R-:W-:Y:S05]  /*79b0*/  BSYNC B1 ;  /* 0x0000000000017941 */ /* 0x000fea0003800000 */
.L_x_265:
        /* <DEDUP_REMOVED lines=9> */
.L_x_268:
[----:B------:R-:W-:Y:S05]  /*7a50*/  BSYNC B1 ;  /* 0x0000000000017941 */ /* 0x000fea0003800000 */
.L_x_267:
        /* <DEDUP_REMOVED lines=9> */
.L_x_270:
[----:B------:R-:W-:Y:S05]  /*7af0*/  BSYNC B1 ;  /* 0x0000000000017941 */ /* 0x000fea0003800000 */
.L_x_269:
        /* <DEDUP_REMOVED lines=9> */
.L_x_272:
[----:B------:R-:W-:Y:S05]  /*7b90*/  BSYNC B1 ;  /* 0x0000000000017941 */ /* 0x000fea0003800000 */
.L_x_271:
        /* <DEDUP_REMOVED lines=9> */
.L_x_274:
[----:B------:R-:W-:Y:S05]  /*7c30*/  BSYNC B1 ;  /* 0x0000000000017941 */ /* 0x000fea0003800000 */
.L_x_273:
        /* <DEDUP_REMOVED lines=9> */
.L_x_276:
[----:B------:R-:W-:Y:S05]  /*7cd0*/  BSYNC B1 ;  /* 0x0000000000017941 */ /* 0x000fea0003800000 */
.L_x_275:
        /* <DEDUP_REMOVED lines=9> */
.L_x_278:
[----:B------:R-:W-:Y:S05]  /*7d70*/  BSYNC B1 ;  /* 0x0000000000017941 */ /* 0x000fea0003800000 */
.L_x_277:
        /* <DEDUP_REMOVED lines=9> */
.L_x_280:
[----:B------:R-:W-:Y:S05]  /*7e10*/  BSYNC B1 ;  /* 0x0000000000017941 */ /* 0x000fea0003800000 */
.L_x_279:
        /* <DEDUP_REMOVED lines=9> */
.L_x_282:
[----:B------:R-:W-:Y:S05]  /*7eb0*/  BSYNC B1 ;  /* 0x0000000000017941 */ /* 0x000fea0003800000 */
.L_x_281:
        /* <DEDUP_REMOVED lines=9> */
.L_x_284:
[----:B------:R-:W-:Y:S05]  /*7f50*/  BSYNC B1 ;  /* 0x0000000000017941 */ /* 0x000fea0003800000 */
.L_x_283:
        /* <DEDUP_REMOVED lines=11> */
.L_x_286:
[----:B------:R-:W-:Y:S05]  /*8010*/  BSYNC B1 ;  /* 0x0000000000017941 */ /* 0x000fea0003800000 */
.L_x_285:
        /* <DEDUP_REMOVED lines=11> */
.L_x_288:
[----:B------:R-:W-:Y:S05]  /*80d0*/  BSYNC B1 ;  /* 0x0000000000017941 */ /* 0x000fea0003800000 */
.L_x_287:
        /* <DEDUP_REMOVED lines=9> */
.L_x_290:
[----:B------:R-:W-:Y:S05]  /*8170*/  BSYNC B1 ;  /* 0x0000000000017941 */ /* 0x000fea0003800000 */
.L_x_289:
        /* <DEDUP_REMOVED lines=9> */
.L_x_292:
[----:B------:R-:W-:Y:S05]  /*8210*/  BSYNC B1 ;  /* 0x0000000000017941 */ /* 0x000fea0003800000 */
.L_x_291:
        /* <DEDUP_REMOVED lines=10> */
.L_x_294:
[----:B------:R-:W-:Y:S05]  /*82c0*/  BSYNC B1 ;  /* 0x0000000000017941 */ /* 0x000fea0003800000 */
.L_x_293:
        /* <DEDUP_REMOVED lines=10> */
.L_x_296:
[----:B------:R-:W-:Y:S05]  /*8370*/  BSYNC B1 ;  /* 0x0000000000017941 */ /* 0x000fea0003800000 */
.L_x_295:
        /* <DEDUP_REMOVED lines=9> */
.L_x_298:
[----:B------:R-:W-:Y:S05]  /*8410*/  BSYNC B1 ;  /* 0x0000000000017941 */ /* 0x000fea0003800000 */
.L_x_297:
        /* <DEDUP_REMOVED lines=9> */
.L_x_300:
[----:B------:R-:W-:Y:S05]  /*84b0*/  BSYNC B1 ;  /* 0x0000000000017941 */ /* 0x000fea0003800000 */
.L_x_299:
        /* <DEDUP_REMOVED lines=10> */
.L_x_302:
[----:B------:R-:W-:Y:S05]  /*8560*/  BSYNC B1 ;  /* 0x0000000000017941 */ /* 0x000fea0003800000 */
.L_x_301:
        /* <DEDUP_REMOVED lines=10> */
.L_x_304:
[----:B------:R-:W-:Y:S05]  /*8610*/  BSYNC B1 ;  /* 0x0000000000017941 */ /* 0x000fea0003800000 */
.L_x_303:
        /* <DEDUP_REMOVED lines=9> */
.L_x_306:
[----:B------:R-:W-:Y:S05]  /*86b0*/  BSYNC B1 ;  /* 0x0000000000017941 */ /* 0x000fea0003800000 */
.L_x_305:
        /* <DEDUP_REMOVED lines=9> */
.L_x_308:
[----:B------:R-:W-:Y:S05]  /*8750*/  BSYNC B1 ;  /* 0x0000000000017941 */ /* 0x000fea0003800000 */
.L_x_307:
        /* <DEDUP_REMOVED lines=10> */
.L_x_310:
[----:B------:R-:W-:Y:S05]  /*8800*/  BSYNC B1 ;  /* 0x0000000000017941 */ /* 0x000fea0003800000 */
.L_x_309:
        /* <DEDUP_REMOVED lines=10> */
.L_x_312:
[----:B------:R-:W-:Y:S05]  /*88b0*/  BSYNC B1 ;  /* 0x0000000000017941 */ /* 0x000fea0003800000 */
.L_x_311:
[----:B01--45:R-:W-:Y:S01]  /*88c0*/  HADD2.F32 R5, -RZ, R174.H0_H0 ;  /* 0x200000aeff057230 */ /* 0x033fe20000004100 */
        /* <DEDUP_REMOVED lines=8> */
.L_x_314:
[----:B------:R-:W-:Y:S05]  /*8950*/  BSYNC B1 ;  /* 0x0000000000017941 */ /* 0x000fea0003800000 */
.L_x_313:
[----:B-----5:R-:W-:Y:S01]  /*8960*/  HADD2.F32 R5, -RZ, R174.H0_H0 ;  /* 0x200000aeff057230 */ /* 0x020fe20000004100 */
[----:B------:R-:W-:Y:S01]  /*8970*/  BSSY B1, `(.L_x_315) ;  /* 0x000000b000017945 */ /* 0x000fe20003800000 */
[----:B------:R-:W-:-:S03]  /*8980*/  @P5 IMAD.MOV.U32 R4, RZ, RZ, R12 ;  /* 0x000000ffff045224 */ /* 0x000fc600078e000c */
[----:B------:R-:W-:-:S04]  /*8990*/  FMUL R5, R5, R184 ;  /* 0x000000b805057220 */ /* 0x000fc80000400000 */
[----:B------:R-:W-:-:S05]  /*89a0*/  FFMA R5, R54, R185, R5 ;  /* 0x000000b936057223 */ /* 0x000fca0000000005 */
[----:B------:R-:W-:-:S04]  /*89b0*/  F2FP.F16.F32.PACK_AB R5, RZ, R5 ;  /* 0x00000005ff05723e */ /* 0x000fc800000000ff */
[----:B------:R-:W-:Y:S01]  /*89c0*/  PRMT R6, R5, 0x7610, R6 ;  /* 0x0000761005067816 */ /* 0x000fe20000000006 */
[----:B------:R-:W-:-:S05]  /*89d0*/  @P5 IMAD.MOV.U32 R5, RZ, RZ, R13 ;  /* 0x000000ffff055224 */ /* 0x000fca00078e000d */
[----:B------:R1:W-:Y:S01]  /*89e0*/  @P5 STG.E.U16 desc[UR36][R4.64+0x130], R6 ;  /* 0x0001300604005986 */ /* 0x0003e2000c101524 */
[----:B------:R-:W-:-:S13]  /*89f0*/  ISETP.GT.AND P5, PT, R3, 0x8, P0 ;  /* 0x000000080300780c */ /* 0x000fda00007a4270 */
[----:B-1----:R-:W-:Y:S05]  /*8a00*/  @!P5 BRA `(.L_x_316) ;  /* 0x000000000004d947 */ /* 0x002fea0003800000 */
[----:B------:R1:W5:Y:S02]  /*8a10*/  LDG.E.LTC128B.U16 R174, desc[UR36][R10.64+0x132] ;  /* 0x000132240aae7981 */ /* 0x000364000c1e1520 */
.L_x_316:
[----:B------:R-:W-:Y:S05]  /*8a20*/  BSYNC B1 ;  /* 0x0000000000017941 */ /* 0x000fea0003800000 */
.L_x_315:
        /* <DEDUP_REMOVED lines=8> */
[----:B----4-:R-:W-:Y:S05]  /*8ab0*/  @!P5 BRA `(.L_x_318) ;  /* 0x000000000004d947 */ /* 0x010fea0003800000 */
[----:B------:R4:W5:Y:S02]  /*8ac0*/  LDG.E.LTC128B.U16 R174, desc[UR36][R168.64+0x100] ;  /* 0x00010024a8ae7981 */ /* 0x000964000c1e1520 */
.L_x_318:
[----:B------:R-:W-:Y:S05]  /*8ad0*/  BSYNC B1 ;  /* 0x0000000000017941 */ /* 0x000fea0003800000 */
.L_x_317:
        /* <DEDUP_REMOVED lines=10> */
.L_x_320:
[----:B------:R-:W-:Y:S05]  /*8b80*/  BSYNC B1 ;  /* 0x0000000000017941 */ /* 0x000fea0003800000 */
.L_x_319:
        /* <DEDUP_REMOVED lines=10> */
.L_x_322:
[----:B------:R-:W-:Y:S05]  /*8c30*/  BSYNC B1 ;  /* 0x0000000000017941 */ /* 0x000fea0003800000 */
.L_x_321:
        /* <DEDUP_REMOVED lines=10> */
.L_x_324:
[----:B------:R-:W-:Y:S05]  /*8ce0*/  BSYNC B1 ;  /* 0x0000000000017941 */ /* 0x000fea0003800000 */
.L_x_323:
        /* <DEDUP_REMOVED lines=9> */
.L_x_326:
[----:B------:R-:W-:Y:S05]  /*8d80*/  BSYNC B1 ;  /* 0x0000000000017941 */ /* 0x000fea0003800000 */
.L_x_325:
        /* <DEDUP_REMOVED lines=9> */
.L_x_328:
[----:B------:R-:W-:Y:S05]  /*8e20*/  BSYNC B1 ;  /* 0x0000000000017941 */ /* 0x000fea0003800000 */
.L_x_327:
        /* <DEDUP_REMOVED lines=9> */
.L_x_330:
[----:B------:R-:W-:Y:S05]  /*8ec0*/  BSYNC B1 ;  /* 0x0000000000017941 */ /* 0x000fea0003800000 */
.L_x_329:
        /* <DEDUP_REMOVED lines=9> */
.L_x_332:
[----:B------:R-:W-:Y:S05]  /*8f60*/  BSYNC B1 ;  /* 0x0000000000017941 */ /* 0x000fea0003800000 */
.L_x_331:
        /* <DEDUP_REMOVED lines=9> */
.L_x_334:
[----:B------:R-:W-:Y:S05]  /*9000*/  BSYNC B1 ;  /* 0x0000000000017941 */ /* 0x000fea0003800000 */
.L_x_333:
        /* <DEDUP_REMOVED lines=9> */
.L_x_336:
[----:B------:R-:W-:Y:S05]  /*90a0*/  BSYNC B1 ;  /* 0x0000000000017941 */ /* 0x000fea0003800000 */
.L_x_335:
        /* <DEDUP_REMOVED lines=9> */
.L_x_338:
[----:B------:R-:W-:Y:S05]  /*9140*/  BSYNC B1 ;  /* 0x0000000000017941 */ /* 0x000fea0003800000 */
.L_x_337:
        /* <DEDUP_REMOVED lines=9> */
.L_x_340:
[----:B------:R-:W-:Y:S05]  /*91e0*/  BSYNC B1 ;  /* 0x0000000000017941 */ /* 0x000fea0003800000 */
.L_x_339:
        /* <DEDUP_REMOVED lines=9> */
.L_x_342:
[----:B------:R-:W-:Y:S05]  /*9280*/  BSYNC B1 ;  /* 0x0000000000017941 */ /* 0x000fea0003800000 */
.L_x_341:
        /* <DEDUP_REMOVED lines=9> */
.L_x_344:
[----:B------:R-:W-:Y:S05]  /*9320*/  BSYNC B1 ;  /* 0x0000000000017941 */ /* 0x000fea0003800000 */
.L_x_343:
        /* <DEDUP_REMOVED lines=9> */
.L_x_346:
[----:B------:R-:W-:Y:S05]  /*93c0*/  BSYNC B1 ;  /* 0x0000000000017941 */ /* 0x000fea0003800000 */
.L_x_345:
        /* <DEDUP_REMOVED lines=9> */
.L_x_348:
[----:B------:R-:W-:Y:S05]  /*9460*/  BSYNC B1 ;  /* 0x0000000000017941 */ /* 0x000fea0003800000 */
.L_x_347:
[----:B------:R-:W-:Y:S05]  /*9470*/  @!P0 BRA `(.L_x_349) ;  /* 0x0000002c00848947 */ /* 0x000fea0003800000 */
[----:B-----5:R-:W-:-:S05]  /*9480*/  HADD2.F32 R3, -RZ, R174.H0_H0 ;  /* 0x200000aeff037230 */ /* 0x020fca0000004100 */
[----:B0-----:R-:W-:-:S04]  /*9490*/  FMUL R4, R3, R184 ;  /* 0x000000b803047220 */ /* 0x001fc80000400000 */
[----:B------:R-:W-:-:S05]  /*94a0*/  FFMA R4, R39, R185, R4 ;  /* 0x000000b927047223 */ /* 0x000fca0000000004 */
[----:B------:R-:W-:-:S05]  /*94b0*/  F2FP.F16.F32.PACK_AB R4, RZ, R4 ;  /* 0x00000004ff04723e */ /* 0x000fca00000000ff */
[----:B------:R0:W-:Y:S01]  /*94c0*/  STG.E.U16 desc[UR36][R120.64+0x132], R4 ;  /* 0x0001320478007986 */ /* 0x0001e2000c101524 */
[----:B------:R-:W-:Y:S05]  /*94d0*/  BRA `(.L_x_349) ;  /* 0x0000002c006c7947 */ /* 0x000fea0003800000 */
.L_x_34:
[----:B------:R-:W-:Y:S01]  /*94e0*/  ULDC.64 UR4, c[0x0][0x5c0] ;  /* 0x0001700000047ab9 */ /* 0x000fe20000000a00 */
[-C--:B------:R-:W-:Y:S01]  /*94f0*/  FMUL R168, R168, R185.reuse ;  /* 0x000000b9a8a87220 */ /* 0x080fe20000400000 */
[----:B------:R-:W-:Y:S01]  /*9500*/  LEA R4, P2, R10, UR4, 0x1 ;  /* 0x000000040a047c11 */ /* 0x000fe2000f8408ff */
[----:B------:R-:W-:Y:S01]  /*9510*/  IMAD.SHL.U32 R13, R8, 0x10, RZ ;  /* 0x00000010080d7824 */ /* 0x000fe200078e00ff */
[----:B------:R-:W-:Y:S01]  /*9520*/  ISETP.GT.AND P3, PT, R20, 0x1, PT ;  /* 0x000000011400780c */ /* 0x000fe20003f64270 */
[-C--:B------:R-:W-:Y:S01]  /*9530*/  FMUL R169, R169, R185.reuse ;  /* 0x000000b9a9a97220 */ /* 0x080fe20000400000 */
[----:B------:R-:W-:Y:S01]  /*9540*/  F2FP.F16.F32.PACK_AB R168, RZ, R168 ;  /* 0x000000a8ffa8723e */ /* 0x000fe200000000ff */
[-C--:B------:R-:W-:Y:S01]  /*9550*/  FMUL R170, R170, R185.reuse ;  /* 0x000000b9aaaa7220 */ /* 0x080fe20000400000 */
[----:B------:R-:W-:Y:S01]  /*9560*/  LEA.HI.X R5, R10, UR5, R203, 0x1, P2 ;  /* 0x000000050a057c11 */ /* 0x000fe200090f0ccb */
[-C--:B------:R-:W-:Y:S01]  /*9570*/  FMUL R171, R171, R185.reuse ;  /* 0x000000b9abab7220 */ /* 0x080fe20000400000 */
[C---:B------:R-:W-:Y:S01]  /*9580*/  ISETP.GT.AND P2, PT, R3.reuse, 0x8, P0 ;  /* 0x000000080300780c */ /* 0x040fe20000744270 */
[-C--:B------:R-:W-:Y:S01]  /*9590*/  FMUL R172, R172, R185.reuse ;  /* 0x000000b9acac7220 */ /* 0x080fe20000400000 */
[C---:B------:R-:W-:Y:S01]  /*95a0*/  ISETP.GT.AND P4, PT, R3.reuse, 0x8, P3 ;  /* 0x000000080300780c */ /* 0x040fe20001f84270 */
[----:B------:R-:W-:Y:S01]  /*95b0*/  @P1 STG.E.U16 desc[UR36][R4.64], R168 ;  /* 0x000000a804001986 */ /* 0x000fe2000c101524 */
[----:B------:R-:W-:Y:S01]  /*95c0*/  ISETP.GT.AND P1, PT, R3, RZ, P3 ;  /* 0x000000ff0300720c */ /* 0x000fe20001f24270 */
[-C--:B------:R-:W-:Y:S01]  /*95d0*/  FMUL R173, R173, R185.reuse ;  /* 0x000000b9adad7220 */ /* 0x080fe20000400000 */
[----:B------:R-:W-:Y:S01]  /*95e0*/  SHF.L.U64.HI R11, R8, 0x4, R9 ;  /* 0x00000004080b7819 */ /* 0x000fe20000010209 */
[-C--:B------:R-:W-:Y:S01]  /*95f0*/  FMUL R174, R174, R185.reuse ;  /* 0x000000b9aeae7220 */ /* 0x080fe20000400000 */
[----:B------:R-:W-:Y:S01]  /*9600*/  IADD3 R6, P3, R13, R4, RZ ;  /* 0x000000040d067210 */ /* 0x000fe20007f7e0ff */
[----:B------:R-:W-:Y:S01]  /*9610*/  FMUL R175, R175, R185 ;  /* 0x000000b9afaf7220 */ /* 0x000fe20000400000 */
[----:B------:R-:W-:Y:S01]  /*9620*/  F2FP.F16.F32.PACK_AB R169, RZ, R169 ;  /* 0x000000a9ffa9723e */ /* 0x000fe200000000ff */
[----:B------:R-:W-:Y:S01]  /*9630*/  FMUL R176, R176, R185 ;  /* 0x000000b9b0b07220 */ /* 0x000fe20000400000 */
[----:B------:R-:W-:Y:S01]  /*9640*/  F2FP.F16.F32.PACK_AB R170, RZ, R170 ;  /* 0x000000aaffaa723e */ /* 0x000fe200000000ff */
[----:B------:R-:W-:Y:S01]  /*9650*/  IMAD.X R7, R11, 0x1, R5, P3 ;  /* 0x000000010b077824 */ /* 0x000fe200018e0605 */
[----:B------:R-:W-:Y:S01]  /*9660*/  F2FP.F16.F32.PACK_AB R171, RZ, R171 ;  /* 0x000000abffab723e */ /* 0x000fe200000000ff */
[----:B------:R-:W-:Y:S01]  /*9670*/  IMAD R9, R9, 0xf0, RZ ;  /* 0x000000f009097824 */ /* 0x000fe200078e02ff */
[----:B------:R-:W-:Y:S01]  /*9680*/  F2FP.F16.F32.PACK_AB R172, RZ, R172 ;  /* 0x000000acffac723e */ /* 0x000fe200000000ff */
[----:B------:R0:W-:Y:S01]  /*9690*/  @P1 STG.E.U16 desc[UR36][R4.64+0x2], R169 ;  /* 0x000002a904001986 */ /* 0x0001e2000c101524 */
[C---:B------:R-:W-:Y:S01]  /*96a0*/  ISETP.GT.AND P1, PT, R20.reuse, 0x8, PT ;  /* 0x000000081400780c */ /* 0x040fe20003f24270 */
[----:B------:R-:W-:Y:S01]  /*96b0*/  FMUL R177, R177, R185 ;  /* 0x000000b9b1b17220 */ /* 0x000fe20000400000 */
[----:B------:R-:W-:Y:S01]  /*96c0*/  F2FP.F16.F32.PACK_AB R173, RZ, R173 ;  /* 0x000000adffad723e */ /* 0x000fe200000000ff */
[----:B------:R-:W-:Y:S01]  /*96d0*/  @P2 STG.E.U16 desc[UR36][R6.64], R170 ;  /* 0x000000aa06002986 */ /* 0x000fe2000c101524 */
[----:B------:R-:W-:Y:S01]  /*96e0*/  ISETP.GT.AND P2, PT, R20, 0x9, PT ;  /* 0x000000091400780c */ /* 0x000fe20003f44270 */
[-C--:B------:R-:W-:Y:S01]  /*96f0*/  FMUL R178, R178, R185.reuse ;  /* 0x000000b9b2b27220 */ /* 0x080fe20000400000 */
[C---:B------:R-:W-:Y:S01]  /*9700*/  ISETP.GT.AND P3, PT, R3.reuse, RZ, P1 ;  /* 0x000000ff0300720c */ /* 0x040fe20000f64270 */
[----:B------:R-:W-:Y:S01]  /*9710*/  @P4 STG.E.U16 desc[UR36][R6.64+0x2], R171 ;  /* 0x000002ab06004986 */ /* 0x000fe2000c101524 */
[----:B------:R-:W-:Y:S01]  /*9720*/  ISETP.GT.AND P4, PT, R3, RZ, P2 ;  /* 0x000000ff0300720c */ /* 0x000fe20001784270 */
[----:B------:R-:W-:Y:S01]  /*9730*/  FMUL R179, R179, R185 ;  /* 0x000000b9b3b37220 */ /* 0x000fe20000400000 */
[----:B------:R-:W-:Y:S01]  /*9740*/  F2FP.F16.F32.PACK_AB R174, RZ, R174 ;  /* 0x000000aeffae723e */ /* 0x000fe200000000ff */
[----:B0-----:R-:W-:Y:S01]  /*9750*/  IMAD.WIDE.U32 R168, R8, 0xf0, R6 ;  /* 0x000000f008a87825 */ /* 0x001fe200078e0006 */
[----:B------:R-:W-:-:S03]  /*9760*/  F2FP.F16.F32.PACK_AB R175, RZ, R175 ;  /* 0x000000afffaf723e */ /* 0x000fc600000000ff */
[----:B------:R-:W-:Y:S01]  /*9770*/  FMUL R180, R180, R185 ;  /* 0x000000b9b4b47220 */ /* 0x000fe20000400000 */
[----:B------:R-:W-:Y:S01]  /*9780*/  F2FP.F16.F32.PACK_AB R176, RZ, R176 ;  /* 0x000000b0ffb0723e */ /* 0x000fe200000000ff */
[----:B------:R-:W-:Y:S01]  /*9790*/  IMAD.IADD R169, R169, 0x1, R9 ;  /* 0x00000001a9a97824 */ /* 0x000fe200078e0209 */
[----:B------:R-:W-:Y:S01]  /*97a0*/  F2FP.F16.F32.PACK_AB R177, RZ, R177 ;  /* 0x000000b1ffb1723e */ /* 0x000fe200000000ff */
[-C--:B------:R-:W-:Y:S01]  /*97b0*/  FMUL R181, R181, R185.reuse ;  /* 0x000000b9b5b57220 */ /* 0x080fe20000400000 */
[----:B------:R-:W-:Y:S01]  /*97c0*/  F2FP.F16.F32.PACK_AB R178, RZ, R178 ;  /* 0x000000b2ffb2723e */ /* 0x000fe200000000ff */
[----:B------:R-:W-:Y:S01]  /*97d0*/  @P3 STG.E.U16 desc[UR36][R4.64+0x10], R172 ;  /* 0x000010ac04003986 */ /* 0x000fe2000c101524 */
[C---:B------:R-:W-:Y:S01]  /*97e0*/  ISETP.GT.AND P3, PT, R3.reuse, 0x8, P1 ;  /* 0x000000080300780c */ /* 0x040fe20000f64270 */
[----:B------:R-:W-:Y:S01]  /*97f0*/  FMUL R182, R182, R185 ;  /* 0x000000b9b6b67220 */ /* 0x000fe20000400000 */
[----:B------:R-:W-:Y:S01]  /*9800*/  F2FP.F16.F32.PACK_AB R179, RZ, R179 ;  /* 0x000000b3ffb3723e */ /* 0x000fe200000000ff */
[----:B------:R-:W-:Y:S01]  /*9810*/  @P4 STG.E.U16 desc[UR36][R4.64+0x12], R173 ;  /* 0x000012ad04004986 */ /* 0x000fe2000c101524 */
[----:B------:R-:W-:Y:S01]  /*9820*/  ISETP.GT.AND P4, PT, R3, 0x8, P2 ;  /* 0x000000080300780c */ /* 0x000fe20001784270 */
[-C--:B------:R-:W-:Y:S01]  /*9830*/  FMUL R183, R183, R185.reuse ;  /* 0x000000b9b7b77220 */ /* 0x080fe20000400000 */
[----:B------:R-:W-:Y:S01]  /*9840*/  F2FP.F16.F32.PACK_AB R180, RZ, R180 ;  /* 0x000000b4ffb4723e */ /* 0x000fe200000000ff */
[-C--:B------:R-:W-:Y:S01]  /*9850*/  FMUL R152, R152, R185.reuse ;  /* 0x000000b998987220 */ /* 0x080fe20000400000 */
[----:B------:R-:W-:Y:S01]  /*9860*/  P2R R12, PR, RZ, 0x2 ;  /* 0x00000002ff0c7803 */ /* 0x000fe20000000000 */
[----:B------:R-:W-:Y:S01]  /*9870*/  FMUL R153, R153, R185 ;  /* 0x000000b999997220 */ /* 0x000fe20000400000 */
[----:B------:R-:W-:Y:S01]  /*9880*/  F2FP.F16.F32.PACK_AB R181, RZ, R181 ;  /* 0x000000b5ffb5723e */ /* 0x000fe200000000ff */
[-C--:B------:R-:W-:Y:S01]  /*9890*/  FMUL R154, R154, R185.reuse ;  /* 0x000000b99a9a7220 */ /* 0x080fe20000400000 */
[----:B------:R-:W-:Y:S01]  /*98a0*/  F2FP.F16.F32.PACK_AB R182, RZ, R182 ;  /* 0x000000b6ffb6723e */ /* 0x000fe200000000ff */
[----:B------:R-:W-:Y:S01]  /*98b0*/  @P3 STG.E.U16 desc[UR36][R6.64+0x10], R174 ;  /* 0x000010ae06003986 */ /* 0x000fe2000c101524 */
[----:B------:R-:W-:Y:S01]  /*98c0*/  ISETP.GT.AND P3, PT, R20, 0x10, PT ;  /* 0x000000101400780c */ /* 0x000fe20003f64270 */
[----:B------:R-:W-:Y:S01]  /*98d0*/  FMUL R155, R155, R185 ;  /* 0x000000b99b9b7220 */ /* 0x000fe20000400000 */
[----:B------:R-:W-:Y:S01]  /*98e0*/  F2FP.F16.F32.PACK_AB R183, RZ, R183 ;  /* 0x000000b7ffb7723e */ /* 0x000fe200000000ff */
[----:B------:R-:W-:Y:S01]  /*98f0*/  @P4 STG.E.U16 desc[UR36][R6.64+0x12], R175 ;  /* 0x000012af06004986 */ /* 0x000fe2000c101524 */
[----:B------:R-:W-:Y:S01]  /*9900*/  ISETP.GT.AND P4, PT, R3, RZ, P3 ;  /* 0x000000ff0300720c */ /* 0x000fe20001f84270 */
[-C--:B------:R-:W-:Y:S01]  /*9910*/  FMUL R156, R156, R185.reuse ;  /* 0x000000b99c9c7220 */ /* 0x080fe20000400000 */
[----:B------:R-:W-:Y:S01]  /*9920*/  F2FP.F16.F32.PACK_AB R152, RZ, R152 ;  /* 0x00000098ff98723e */ /* 0x000fe200000000ff */
[----:B------:R-:W-:Y:S01]  /*9930*/  FMUL R157, R157, R185 ;  /* 0x000000b99d9d7220 */ /* 0x000fe20000400000 */
[----:B------:R-:W-:Y:S01]  /*9940*/  F2FP.F16.F32.PACK_AB R153, RZ, R153 ;  /* 0x00000099ff99723e */ /* 0x000fe200000000ff */
[-C--:B------:R-:W-:Y:S01]  /*9950*/  FMUL R158, R158, R185.reuse ;  /* 0x000000b99e9e7220 */ /* 0x080fe20000400000 */
[----:B------:R-:W-:Y:S01]  /*9960*/  F2FP.F16.F32.PACK_AB R154, RZ, R154 ;  /* 0x0000009aff9a723e */ /* 0x000fe200000000ff */
[-C--:B------:R-:W-:Y:S01]  /*9970*/  FMUL R159, R159, R185.reuse ;  /* 0x000000b99f9f7220 */ /* 0x080fe20000400000 */
[----:B------:R-:W-:Y:S01]  /*9980*/  PRMT R10, R153, 0x7610, R10 ;  /* 0x00007610990a7816 */ /* 0x000fe2000000000a */
[----:B------:R-:W-:Y:S01]  /*9990*/  FMUL R160, R160, R185 ;  /* 0x000000b9a0a07220 */ /* 0x000fe20000400000 */
[----:B------:R-:W-:Y:S01]  /*99a0*/  F2FP.F16.F32.PACK_AB R155, RZ, R155 ;  /* 0x0000009bff9b723e */ /* 0x000fe200000000ff */
[-C--:B------:R-:W-:Y:S01]  /*99b0*/  FMUL R161, R161, R185.reuse ;  /* 0x000000b9a1a17220 */ /* 0x080fe20000400000 */
[----:B------:R-:W-:Y:S01]  /*99c0*/  F2FP.F16.F32.PACK_AB R156, RZ, R156 ;  /* 0x0000009cff9c723e */ /* 0x000fe200000000ff */
[----:B------:R-:W-:Y:S01]  /*99d0*/  @P4 STG.E.U16 desc[UR36][R4.64+0x20], R176 ;  /* 0x000020b004004986 */ /* 0x000fe2000c101524 */
[----:B------:R-:W-:Y:S01]  /*99e0*/  IADD3 R14, P4, R13, R168, RZ ;  /* 0x000000a80d0e7210 */ /* 0x000fe20007f9e0ff */
[----:B------:R-:W-:Y:S01]  /*99f0*/  FMUL R162, R162, R185 ;  /* 0x000000b9a2a27220 */ /* 0x000fe20000400000 */
[----:B------:R-:W-:Y:S01]  /*9a00*/  F2FP.F16.F32.PACK_AB R157, RZ, R157 ;  /* 0x0000009dff9d723e */ /* 0x000fe200000000ff */
[-C--:B------:R-:W-:Y:S01]  /*9a10*/  FMUL R163, R163, R185.reuse ;  /* 0x000000b9a3a37220 */ /* 0x080fe20000400000 */
[----:B------:R-:W-:Y:S01]  /*9a20*/  F2FP.F16.F32.PACK_AB R158, RZ, R158 ;  /* 0x0000009eff9e723e */ /* 0x000fe200000000ff */
[--C-:B------:R-:W-:Y:S01]  /*9a30*/  IMAD.X R15, R11, 0x1, R169.reuse, P4 ;  /* 0x000000010b0f7824 */ /* 0x100fe200020e06a9 */
[----:B------:R-:W-:Y:S01]  /*9a40*/  ISETP.GT.AND P4, PT, R20, 0x11, PT ;  /* 0x000000111400780c */ /* 0x000fe20003f84270 */
[----:B------:R-:W-:Y:S01]  /*9a50*/  FMUL R164, R164, R185 ;  /* 0x000000b9a4a47220 */ /* 0x000fe20000400000 */
[----:B------:R-:W-:Y:S01]  /*9a60*/  F2FP.F16.F32.PACK_AB R159, RZ, R159 ;  /* 0x0000009fff9f723e */ /* 0x000fe200000000ff */
[-C--:B------:R-:W-:Y:S01]  /*9a70*/  FMUL R165, R165, R185.reuse ;  /* 0x000000b9a5a57220 */ /* 0x080fe20000400000 */
[----:B------:R-:W-:Y:S01]  /*9a80*/  ISETP.GT.AND P5, PT, R3, RZ, P4 ;  /* 0x000000ff0300720c */ /* 0x000fe200027a4270 */
[-C--:B------:R-:W-:Y:S01]  /*9a90*/  FMUL R166, R166, R185.reuse ;  /* 0x000000b9a6a67220 */ /* 0x080fe20000400000 */
[----:B------:R-:W-:Y:S01]  /*9aa0*/  F2FP.F16.F32.PACK_AB R160, RZ, R160 ;  /* 0x000000a0ffa0723e */ /* 0x000fe200000000ff */
[----:B------:R-:W-:Y:S01]  /*9ab0*/  FMUL R167, R167, R185 ;  /* 0x000000b9a7a77220 */ /* 0x000fe20000400000 */
[----:B------:R-:W-:Y:S01]  /*9ac0*/  F2FP.F16.F32.PACK_AB R161, RZ, R161 ;  /* 0x000000a1ffa1723e */ /* 0x000fe200000000ff */
        /* <DEDUP_REMOVED lines=8> */
[----:B------:R-:W-:Y:S01]  /*9b50*/  @P5 STG.E.U16 desc[UR36][R4.64+0x22], R177 ;  /* 0x000022b104005986 */ /* 0x000fe2000c101524 */
[----:B------:R-:W-:Y:S01]  /*9b60*/  ISETP.GT.AND P5, PT, R3, 0x8, P3 ;  /* 0x000000080300780c */ /* 0x000fe20001fa4270 */
        /* <DEDUP_REMOVED lines=27> */
[----:B------:R-:W-:Y:S01]  /*9d20*/  ISETP.GT.AND P5, PT, R20, 0x18, PT ;  /* 0x000000181400780c */ /* 0x000fe20003fa4270 */
[-C--:B------:R-:W-:Y:S01]  /*9d30*/  FMUL R120, R120, R185.reuse ;  /* 0x000000b978787220 */ /* 0x080fe20000400000 */
[----:B------:R-:W-:Y:S01]  /*9d40*/  F2FP.F16.F32.PACK_AB R146, RZ, R146 ;  /* 0x00000092ff92723e */ /* 0x000fe200000000ff */
[-C--:B------:R-:W-:Y:S01]  /*9d50*/  FMUL R121, R121, R185.reuse ;  /* 0x000000b979797220 */ /* 0x080fe20000400000 */
[----:B------:R-:W-:Y:S01]  /*9d60*/  ISETP.GT.AND P6, PT, R3, RZ, P5 ;  /* 0x000000ff0300720c */ /* 0x000fe20002fc4270 */
        /* <DEDUP_REMOVED lines=32> */
[----:B------:R-:W-:Y:S01]  /*9f70*/  FMUL R104, R104, R185 ;  /* 0x000000b968687220 */ /* 0x000fe20000400000 */
[----:B------:R-:W-:Y:S01]  /*9f80*/  F2FP.F16.F32.PACK_AB R129, RZ, R129 ;  /* 0x00000081ff81723e */ /* 0x000fe200000000ff */
[-C--:B------:R-:W-:Y:S01]  /*9f90*/  FMUL R105, R105, R185.reuse ;  /* 0x000000b969697220 */ /* 0x080fe20000400000 */
[----:B------:R-:W-:Y:S01]  /*9fa0*/  F2FP.F16.F32.PACK_AB R128, RZ, R128 ;  /* 0x00000080ff80723e */ /* 0x000fe200000000ff */
[-C--:B------:R-:W-:Y:S01]  /*9fb0*/  FMUL R106, R106, R185.reuse ;  /* 0x000000b96a6a7220 */ /* 0x080fe20000400000 */
[----:B------:R-:W-:Y:S01]  /*9fc0*/  F2FP.F16.F32.PACK_AB R130, RZ, R130 ;  /* 0x00000082ff82723e */ /* 0x000fe200000000ff */
[----:B------:R-:W-:Y:S01]  /*9fd0*/  FMUL R107, R107, R185 ;  /* 0x000000b96b6b7220 */ /* 0x000fe20000400000 */
[----:B------:R-:W-:Y:S01]  /*9fe0*/  F2FP.F16.F32.PACK_AB R131, RZ, R131 ;  /* 0x00000083ff83723e */ /* 0x000fe200000000ff */
[----:B------:R-:W-:Y:S01]  /*9ff0*/  FMUL R108, R108, R185 ;  /* 0x000000b96c6c7220 */ /* 0x000fe20000400000 */
[----:B------:R-:W-:Y:S01]  /*a000*/  F2FP.F16.F32.PACK_AB R133, RZ, R133 ;  /* 0x00000085ff85723e */ /* 0x000fe200000000ff */
[-C--:B------:R-:W-:Y:S01]  /*a010*/  FMUL R109, R109, R185.reuse ;  /* 0x000000b96d6d7220 */ /* 0x080fe20000400000 */
        /* <DEDUP_REMOVED lines=16> */
[C---:B------:R-:W-:Y:S01]  /*a120*/  ISETP.GT.AND P1, PT, R3.reuse, 0x80, P0 ;  /* 0x000000800300780c */ /* 0x040fe20000724270 */
[-C--:B------:R-:W-:Y:S01]  /*a130*/  FMUL R116, R116, R185.reuse ;  /* 0x000000b974747220 */ /* 0x080fe20000400000 */
        /* <DEDUP_REMOVED lines=11> */
[----:B------:R0:W-:Y:S01]  /*a1f0*/  @P1 STG.E.U16 desc[UR36][R168.64], R152 ;  /* 0x00000098a8001986 */ /* 0x0001e2000c101524 */
[----:B------:R-:W-:Y:S01]  /*a200*/  ISETP.GT.AND P1, PT, R20, 0x1, PT ;  /* 0x000000011400780c */ /* 0x000fe20003f24270 */
[----:B------:R-:W-:Y:S01]  /*a210*/  FMUL R90, R90, R185 ;  /* 0x000000b95a5a7220 */ /* 0x000fe20000400000 */
[----:B------:R-:W-:Y:S01]  /*a220*/  F2FP.F16.F32.PACK_AB R113, RZ, R113 ;  /* 0x00000071ff71723e */ /* 0x000fe200000000ff */
        /* <DEDUP_REMOVED lines=14> */
[--C-:B0-----:R-:W-:Y:S01]  /*a310*/  @P1 IMAD.MOV.U32 R152, RZ, RZ, R168.reuse ;  /* 0x000000ffff981224 */ /* 0x101fe200078e00a8 */
[----:B------:R-:W-:Y:S01]  /*a320*/  F2FP.F16.F32.PACK_AB R88, RZ, R88 ;  /* 0x00000058ff58723e */ /* 0x000fe200000000ff */
[--C-:B------:R-:W-:Y:S01]  /*a330*/  @P1 IMAD.MOV.U32 R153, RZ, RZ, R169.reuse ;  /* 0x000000ffff991224 */ /* 0x100fe200078e00a9 */
[----:B------:R-:W-:Y:S01]  /*a340*/  F2FP.F16.F32.PACK_AB R89, RZ, R89 ;  /* 0x00000059ff59723e */ /* 0x000fe200000000ff */
[-C--:B------:R-:W-:Y:S01]  /*a350*/  FMUL R98, R98, R185.reuse ;  /* 0x000000b962627220 */ /* 0x080fe20000400000 */
[----:B------:R-:W-:Y:S01]  /*a360*/  F2FP.F16.F32.PACK_AB R90, RZ, R90 ;  /* 0x0000005aff5a723e */ /* 0x000fe200000000ff */
[-C--:B------:R-:W-:Y:S01]  /*a370*/  FMUL R99, R99, R185.reuse ;  /* 0x000000b963637220 */ /* 0x080fe20000400000 */
[----:B------:R0:W-:Y:S01]  /*a380*/  @P1 STG.E.U16 desc[UR36][R152.64+0x2], R10 ;  /* 0x0000020a98001986 */ /* 0x0001e2000c101524 */
[----:B------:R-:W-:Y:S01]  /*a390*/  ISETP.NE.AND P1, PT, R12, RZ, PT ;  /* 0x000000ff0c00720c */ /* 0x000fe20003f25270 */
[----:B------:R-:W-:Y:S01]  /*a3a0*/  FMUL R101, R101, R185 ;  /* 0x000000b965657220 */ /* 0x000fe20000400000 */
[----:B------:R-:W-:Y:S01]  /*a3b0*/  F2FP.F16.F32.PACK_AB R91, RZ, R91 ;  /* 0x0000005bff5b723e */ /* 0x000fe200000000ff */
[----:B------:R-:W-:Y:S01]  /*a3c0*/  @P0 STG.E.U16 desc[UR36][R14.64], R154 ;  /* 0x0000009a0e000986 */ /* 0x000fe2000c101524 */
[----:B------:R-:W-:Y:S01]  /*a3d0*/  ISETP.GT.AND P0, PT, R20, 0x1, PT ;  /* 0x000000011400780c */ /* 0x000fe20003f04270 */
[-C--:B------:R-:W-:Y:S01]  /*a3e0*/  FMUL R100, R100, R185.reuse ;  /* 0x000000b964647220 */ /* 0x080fe20000400000 */
[----:B------:R-:W-:Y:S01]  /*a3f0*/  F2FP.F16.F32.PACK_AB R92, RZ, R92 ;  /* 0x0000005cff5c723e */ /* 0x000fe200000000ff */
[-C--:B------:R-:W-:Y:S01]  /*a400*/  FMUL R102, R102, R185.reuse ;  /* 0x000000b966667220 */ /* 0x080fe20000400000 */
[----:B------:R-:W-:Y:S01]  /*a410*/  ISETP.GT.AND P0, PT, R3, 0x88, P0 ;  /* 0x000000880300780c */ /* 0x000fe20000704270 */
[----:B------:R-:W-:Y:S01]  /*a420*/  FMUL R103, R103, R185 ;  /* 0x000000b967677220 */ /* 0x000fe20000400000 */
        /* <DEDUP_REMOVED lines=9> */
[-C--:B------:R-:W-:Y:S01]  /*a4c0*/  FMUL R76, R76, R185.reuse ;  /* 0x000000b94c4c7220 */ /* 0x080fe20000400000 */
[----:B------:R-:W-:Y:S01]  /*a4d0*/  F2FP.F16.F32.PACK_AB R98, RZ, R98 ;  /* 0x00000062ff62723e */ /* 0x000fe200000000ff */
[----:B------:R-:W-:Y:S01]  /*a4e0*/  @P0 STG.E.U16 desc[UR36][R14.64+0x2], R155 ;  /* 0x0000029b0e000986 */ /* 0x000fe2000c101524 */
[----:B------:R-:W-:Y:S01]  /*a4f0*/  ISETP.GT.AND P0, PT, R3, 0x80, P1 ;  /* 0x000000800300780c */ /* 0x000fe20000f04270 */
[-C--:B------:R-:W-:Y:S01]  /*a500*/  FMUL R77, R77, R185.reuse ;  /* 0x000000b94d4d7220 */ /* 0x080fe20000400000 */
[----:B------:R-:W-:Y:S01]  /*a510*/  ISETP.GT.AND P1, PT, R3, 0x88, P1 ;  /* 0x000000880300780c */ /* 0x000fe20000f24270 */
        /* <DEDUP_REMOVED lines=18> */
[----:B------:R-:W-:Y:S01]  /*a640*/  ISETP.GT.AND P0, PT, R3, 0x80, P2 ;  /* 0x000000800300780c */ /* 0x000fe20001704270 */
        /* <DEDUP_REMOVED lines=22> */
[C---:B------:R-:W-:Y:S01]  /*a7b0*/  ISETP.GT.AND P3, PT, R3.reuse, 0x88, P3 ;  /* 0x000000880300780c */ /* 0x040fe20001f64270 */
[----:B------:R-:W-:Y:S01]  /*a7c0*/  @P1 STG.E.U16 desc[UR36][R14.64+0x10], R158 ;  /* 0x0000109e0e001986 */ /* 0x000fe2000c101524 */
[C---:B------:R-:W-:Y:S01]  /*a7d0*/  ISETP.GT.AND P1, PT, R3.reuse, 0x80, P4 ;  /* 0x000000800300780c */ /* 0x040fe20002724270 */
[-C--:B------:R-:W-:Y:S01]  /*a7e0*/  FMUL R62, R62, R185.reuse ;  /* 0x000000b93e3e7220 */ /* 0x080fe20000400000 */
[----:B------:R-:W-:Y:S01]  /*a7f0*/  ISETP.GT.AND P4, PT, R3, 0x88, P4 ;  /* 0x000000880300780c */ /* 0x000fe20002784270 */
[----:B------:R-:W-:Y:S01]  /*a800*/  @P2 STG.E.U16 desc[UR36][R14.64+0x12], R159 ;  /* 0x0000129f0e002986 */ /* 0x000fe2000c101524 */
[----:B------:R-:W-:Y:S01]  /*a810*/  ISETP.GT.AND P2, PT, R20, 0x20, PT ;  /* 0x000000201400780c */ /* 0x000fe20003f44270 */
[----:B------:R-:W-:Y:S01]  /*a820*/  FMUL R63, R63, R185 ;  /* 0x000000b93f3f7220 */ /* 0x000fe20000400000 */
[----:B------:R-:W-:Y:S01]  /*a830*/  F2FP.F16.F32.PACK_AB R83, RZ, R83 ;  /* 0x00000053ff53723e */ /* 0x000fe200000000ff */
[----:B------:R-:W-:Y:S01]  /*a840*/  FMUL R65, R65, R185 ;  /* 0x000000b941417220 */ /* 0x000fe20000400000 */
[----:B------:R-:W-:Y:S01]  /*a850*/  F2FP.F16.F32.PACK_AB R84, RZ, R84 ;  /* 0x00000054ff54723e */ /* 0x000fe200000000ff */
[--C-:B0-----:R-:W-:Y:S01]  /*a860*/  @P0 IMAD.MOV.U32 R152, RZ, RZ, R168.reuse ;  /* 0x000000ffff980224 */ /* 0x101fe200078e00a8 */
[----:B------:R-:W-:Y:S01]  /*a870*/  F2FP.F16.F32.PACK_AB R85, RZ, R85 ;  /* 0x00000055ff55723e */ /* 0x000fe200000000ff */
[--C-:B------:R-:W-:Y:S01]  /*a880*/  @P0 IMAD.MOV.U32 R153, RZ, RZ, R169.reuse ;  /* 0x000000ffff990224 */ /* 0x100fe200078e00a9 */
[----:B------:R-:W-:Y:S01]  /*a890*/  F2FP.F16.F32.PACK_AB R86, RZ, R86 ;  /* 0x00000056ff56723e */ /* 0x000fe200000000ff */
[----:B------:R-:W-:Y:S01]  /*a8a0*/  FMUL R64, R64, R185 ;  /* 0x000000b940407220 */ /* 0x000fe20000400000 */
[----:B------:R-:W-:Y:S01]  /*a8b0*/  F2FP.F16.F32.PACK_AB R87, RZ, R87 ;  /* 0x00000057ff57723e */ /* 0x000fe200000000ff */
[-C--:B------:R-:W-:Y:S01]  /*a8c0*/  FMUL R66, R66, R185.reuse ;  /* 0x000000b942427220 */ /* 0x080fe20000400000 */
[----:B------:R0:W-:Y:S01]  /*a8d0*/  @P0 STG.E.U16 desc[UR36][R152.64+0x20], R160 ;  /* 0x000020a098000986 */ /* 0x0001e2000c101524 */
[----:B------:R-:W-:Y:S01]  /*a8e0*/  ISETP.GT.AND P0, PT, R3, 0x80, P5 ;  /* 0x000000800300780c */ /* 0x000fe20002f04270 */
        /* <DEDUP_REMOVED lines=18> */
[C---:B------:R-:W-:Y:S01]  /*aa10*/  ISETP.GT.AND P1, PT, R3.reuse, 0x80, P6 ;  /* 0x000000800300780c */ /* 0x040fe20003724270 */
[----:B------:R-:W-:Y:S01]  /*aa20*/  FMUL R42, R42, R185 ;  /* 0x000000b92a2a7220 */ /* 0x000fe20000400000 */
[----:B------:R-:W-:Y:S01]  /*aa30*/  ISETP.GT.AND P6, PT, R3, 0x88, P6 ;  /* 0x000000880300780c */ /* 0x000fe200037c4270 */
[----:B------:R-:W-:Y:S01]  /*aa40*/  @P3 STG.E.U16 desc[UR36][R14.64+0x20], R162 ;  /* 0x000020a20e003986 */ /* 0x000fe2000c101524 */
[----:B------:R-:W-:Y:S01]  /*aa50*/  F2FP.F16.F32.PACK_AB R63, RZ, R63 ;  /* 0x0000003fff3f723e */ /* 0x000fe200000000ff */
[----:B------:R-:W-:Y:S01]  /*aa60*/  FMUL R43, R43, R185 ;  /* 0x000000b92b2b7220 */ /* 0x000fe20000400000 */
[----:B------:R-:W-:Y:S01]  /*aa70*/  F2FP.F16.F32.PACK_AB R65, RZ, R65 ;  /* 0x00000041ff41723e */ /* 0x000fe200000000ff */
[----:B------:R-:W-:Y:S01]  /*aa80*/  @P4 STG.E.U16 desc[UR36][R14.64+0x22], R163 ;  /* 0x000022a30e004986 */ /* 0x000fe2000c101524 */
[----:B------:R-:W-:Y:S01]  /*aa90*/  F2FP.F16.F32.PACK_AB R64, RZ, R64 ;  /* 0x00000040ff40723e */ /* 0x000fe200000000ff */
[----:B------:R-:W-:Y:S01]  /*aaa0*/  FMUL R44, R44, R185 ;  /* 0x000000b92c2c7220 */ /* 0x000fe20000400000 */
[----:B------:R-:W-:Y:S01]  /*aab0*/  F2FP.F16.F32.PACK_AB R66, RZ, R66 ;  /* 0x00000042ff42723e */ /* 0x000fe200000000ff */
[----:B0-----:R-:W-:Y:S01]  /*aac0*/  @P0 IMAD.MOV.U32 R152, RZ, RZ, R168 ;  /* 0x000000ffff980224 */ /* 0x001fe200078e00a8 */
[----:B------:R-:W-:Y:S01]  /*aad0*/  F2FP.F16.F32.PACK_AB R67, RZ, R67 ;  /* 0x00000043ff43723e */ /* 0x000fe200000000ff */
[----:B------:R-:W-:Y:S01]  /*aae0*/  @P0 IMAD.MOV.U32 R153, RZ, RZ, R169 ;  /* 0x000000ffff990224 */ /* 0x000fe200078e00a9 */
[----:B------:R-:W-:Y:S01]  /*aaf0*/  F2FP.F16.F32.PACK_AB R69, RZ, R69 ;  /* 0x00000045ff45723e */ /* 0x000fe200000000ff */
[-C--:B------:R-:W-:Y:S01]  /*ab00*/  FMUL R45, R45, R185.reuse ;  /* 0x000000b92d2d7220 */ /* 0x080fe20000400000 */
[----:B------:R-:W-:Y:S01]  /*ab10*/  F2FP.F16.F32.PACK_AB R68, RZ, R68 ;  /* 0x00000044ff44723e */ /* 0x000fe200000000ff */
[-C--:B------:R-:W-:Y:S01]  /*ab20*/  FMUL R46, R46, R185.reuse ;  /* 0x000000b92e2e7220 */ /* 0x080fe20000400000 */
[----:B------:R-:W-:Y:S01]  /*ab30*/  @P0 STG.E.U16 desc[UR36][R152.64+0x30], R164 ;  /* 0x000030a498000986 */ /* 0x000fe2000c101524 */
[----:B------:R-:W-:Y:S01]  /*ab40*/  ISETP.GT.AND P0, PT, R20, 0x21, PT ;  /* 0x000000211400780c */ /* 0x000fe20003f04270 */
[-C--:B------:R-:W-:Y:S01]  /*ab50*/  FMUL R47, R47, R185.reuse ;  /* 0x000000b92f2f7220 */ /* 0x080fe20000400000 */
[----:B------:R-:W-:Y:S01]  /*ab60*/  F2FP.F16.F32.PACK_AB R70, RZ, R70 ;  /* 0x00000046ff46723e */ /* 0x000fe200000000ff */
[----:B------:R-:W-:Y:S01]  /*ab70*/  @P1 STG.E.U16 desc[UR36][R168.64+0x32], R165 ;  /* 0x000032a5a8001986 */ /* 0x000fe2000c101524 */
[C---:B------:R-:W-:Y:S01]  /*ab80*/  ISETP.GT.AND P1, PT, R3.reuse, RZ, P2 ;  /* 0x000000ff0300720c */ /* 0x040fe20001724270 */
[-C--:B------:R-:W-:Y:S01]  /*ab90*/  FMUL R48, R48, R185.reuse ;  /* 0x000000b930307220 */ /* 0x080fe20000400000 */
[C---:B------:R-:W-:Y:S01]  /*aba0*/  ISETP.GT.AND P3, PT, R3.reuse, RZ, P0 ;  /* 0x000000ff0300720c */ /* 0x040fe20000764270 */
[----:B------:R-:W-:Y:S01]  /*abb0*/  @P5 STG.E.U16 desc[UR36][R14.64+0x30], R166 ;  /* 0x000030a60e005986 */ /* 0x000fe2000c101524 */
[----:B------:R-:W-:Y:S01]  /*abc0*/  ISETP.GT.AND P2, PT, R3, 0x8, P2 ;  /* 0x000000080300780c */ /* 0x000fe20001744270 */
[----:B------:R-:W-:Y:S01]  /*abd0*/  FMUL R49, R49, R185 ;  /* 0x000000b931317220 */ /* 0x000fe20000400000 */
[----:B------:R-:W-:Y:S01]  /*abe0*/  ISETP.GT.AND P4, PT, R3, 0x8, P0 ;  /* 0x000000080300780c */ /* 0x000fe20000784270 */
[----:B------:R0:W-:Y:S01]  /*abf0*/  @P6 STG.E.U16 desc[UR36][R14.64+0x32], R167 ;  /* 0x000032a70e006986 */ /* 0x0001e2000c101524 */
[----:B------:R-:W-:Y:S01]  /*ac00*/  F2FP.F16.F32.PACK_AB R71, RZ, R71 ;  /* 0x00000047ff47723e */ /* 0x000fe200000000ff */
[-C--:B------:R-:W-:Y:S01]  /*ac10*/  FMUL R50, R50, R185.reuse ;  /* 0x000000b932327220 */ /* 0x080fe20000400000 */
[----:B------:R-:W-:Y:S01]  /*ac20*/  F2FP.F16.F32.PACK_AB R40, RZ, R40 ;  /* 0x00000028ff28723e */ /* 0x000fe200000000ff */
[----:B------:R-:W-:Y:S01]  /*ac30*/  FMUL R51, R51, R185 ;  /* 0x000000b933337220 */ /* 0x000fe20000400000 */
[----:B------:R-:W-:Y:S01]  /*ac40*/  F2FP.F16.F32.PACK_AB R41, RZ, R41 ;  /* 0x00000029ff29723e */ /* 0x000fe200000000ff */
[----:B------:R1:W-:Y:S01]  /*ac50*/  @P1 STG.E.U16 desc[UR36][R4.64+0x40], R136 ;  /* 0x0000408804001986 */ /* 0x0003e2000c101524 */
[----:B------:R-:W-:Y:S01]  /*ac60*/  ISETP.GT.AND P1, PT, R20, 0x28, PT ;  /* 0x000000281400780c */ /* 0x000fe20003f24270 */
[----:B------:R-:W-:Y:S01]  /*ac70*/  FMUL R52, R52, R185 ;  /* 0x000000b934347220 */ /* 0x000fe20000400000 */
[----:B------:R-:W-:Y:S01]  /*ac80*/  F2FP.F16.F32.PACK_AB R42, RZ, R42 ;  /* 0x0000002aff2a723e */ /* 0x000fe200000000ff */
[----:B------:R1:W-:Y:S01]  /*ac90*/  @P3 STG.E.U16 desc[UR36][R4.64+0x42], R137 ;  /* 0x0000428904003986 */ /* 0x0003e2000c101524 */
[----:B------:R-:W-:Y:S01]  /*aca0*/  ISETP.GT.AND P3, PT, R3, RZ, P1 ;  /* 0x000000ff0300720c */ /* 0x000fe20000f64270 */
[----:B0-----:R-:W-:Y:S01]  /*acb0*/  IMAD.WIDE.U32 R14, R8, 0xf0, R6 ;  /* 0x000000f0080e7825 */ /* 0x001fe200078e0006 */
[----:B------:R-:W-:Y:S01]  /*acc0*/  P2R R12, PR, RZ, 0x2 ;  /* 0x00000002ff0c7803 */ /* 0x000fe20000000000 */
[----:B------:R1:W-:Y:S01]  /*acd0*/  @P2 STG.E.U16 desc[UR36][R6.64+0x40], R138 ;  /* 0x0000408a06002986 */ /* 0x0003e2000c101524 */
[----:B------:R-:W-:Y:S01]  /*ace0*/  ISETP.GT.AND P2, PT, R20, 0x29, PT ;  /* 0x000000291400780c */ /* 0x000fe20003f44270 */
[----:B------:R-:W-:Y:S01]  /*acf0*/  IMAD.IADD R15, R9, 0x1, R15 ;  /* 0x00000001090f7824 */ /* 0x000fe200078e020f */
[----:B------:R-:W-:Y:S01]  /*ad00*/  F2FP.F16.F32.PACK_AB R43, RZ, R43 ;  /* 0x0000002bff2b723e */ /* 0x000fe200000000ff */
[----:B------:R1:W-:Y:S01]  /*ad10*/  @P4 STG.E.U16 desc[UR36][R6.64+0x42], R139 ;  /* 0x0000428b06004986 */ /* 0x0003e2000c101524 */
[----:B------:R-:W-:Y:S01]  /*ad20*/  ISETP.GT.AND P4, PT, R3, RZ, P2 ;  /* 0x000000ff0300720c */ /* 0x000fe20001784270 */
[-C--:B------:R-:W-:Y:S01]  /*ad30*/  FMUL R53, R53, R185.reuse ;  /* 0x000000b935357220 */ /* 0x080fe20000400000 */
[----:B------:R-:W-:Y:S01]  /*ad40*/  P2R R10, PR, RZ, 0x4 ;  /* 0x00000004ff0a7803 */ /* 0x000fe20000000000 */
[-C--:B------:R-:W-:Y:S01]  /*ad50*/  FMUL R54, R54, R185.reuse ;  /* 0x000000b936367220 */ /* 0x080fe20000400000 */
[----:B------:R-:W-:Y:S01]  /*ad60*/  F2FP.F16.F32.PACK_AB R44, RZ, R44 ;  /* 0x0000002cff2c723e */ /* 0x000fe200000000ff */
[----:B------:R1:W-:Y:S01]  /*ad70*/  @P3 STG.E.U16 desc[UR36][R4.64+0x50], R140 ;  /* 0x0000508c04003986 */ /* 0x0003e2000c101524 */
[----:B------:R-:W-:Y:S01]  /*ad80*/  ISETP.GT.AND P3, PT, R3, 0x8, P1 ;  /* 0x000000080300780c */ /* 0x000fe20000f64270 */
[----:B------:R-:W-:Y:S01]  /*ad90*/  FMUL R55, R55, R185 ;  /* 0x000000b937377220 */ /* 0x000fe20000400000 */
[----:B------:R-:W-:Y:S01]  /*ada0*/  F2FP.F16.F32.PACK_AB R45, RZ, R45 ;  /* 0x0000002dff2d723e */ /* 0x000fe200000000ff */
[-C--:B------:R-:W-:Y:S01]  /*adb0*/  FMUL R24, R24, R185.reuse ;  /* 0x000000b918187220 */ /* 0x080fe20000400000 */
[----:B------:R-:W-:Y:S01]  /*adc0*/  F2FP.F16.F32.PACK_AB R46, RZ, R46 ;  /* 0x0000002eff2e723e */ /* 0x000fe200000000ff */
[----:B------:R-:W-:Y:S01]  /*add0*/  FMUL R25, R25, R185 ;  /* 0x000000b919197220 */ /* 0x000fe20000400000 */
[----:B------:R-:W-:Y:S01]  /*ade0*/  F2FP.F16.F32.PACK_AB R47, RZ, R47 ;  /* 0x0000002fff2f723e */ /* 0x000fe200000000ff */
[----:B------:R1:W-:Y:S01]  /*adf0*/  @P4 STG.E.U16 desc[UR36][R4.64+0x52], R141 ;  /* 0x0000528d04004986 */ /* 0x0003e2000c101524 */
[----:B------:R-:W-:Y:S01]  /*ae00*/  ISETP.GT.AND P4, PT, R3, 0x8, P2 ;  /* 0x000000080300780c */ /* 0x000fe20001784270 */
[-C--:B------:R-:W-:Y:S01]  /*ae10*/  FMUL R26, R26, R185.reuse ;  /* 0x000000b91a1a7220 */ /* 0x080fe20000400000 */
[----:B------:R-:W-:Y:S01]  /*ae20*/  F2FP.F16.F32.PACK_AB R48, RZ, R48 ;  /* 0x00000030ff30723e */ /* 0x000fe200000000ff */
[----:B------:R-:W-:Y:S01]  /*ae30*/  FMUL R27, R27, R185 ;  /* 0x000000b91b1b7220 */ /* 0x000fe20000400000 */
[----:B------:R-:W-:Y:S01]  /*ae40*/  F2FP.F16.F32.PACK_AB R49, RZ, R49 ;  /* 0x00000031ff31723e */ /* 0x000fe200000000ff */
[----:B------:R1:W-:Y:S01]  /*ae50*/  @P3 STG.E.U16 desc[UR36][R6.64+0x50], R142 ;  /* 0x0000508e06003986 */ /* 0x0003e2000c101524 */
[----:B------:R-:W-:Y:S01]  /*ae60*/  ISETP.GT.AND P3, PT, R20, 0x30, PT ;  /* 0x000000301400780c */ /* 0x000fe20003f64270 */
[-C--:B------:R-:W-:Y:S01]  /*ae70*/  FMUL R28, R28, R185.reuse ;  /* 0x000000b91c1c7220 */ /* 0x080fe20000400000 */
[----:B------:R-:W-:Y:S01]  /*ae80*/  F2FP.F16.F32.PACK_AB R50, RZ, R50 ;  /* 0x00000032ff32723e */ /* 0x000fe200000000ff */
[----:B------:R-:W-:Y:S01]  /*ae90*/  FMUL R29, R29, R185 ;  /* 0x000000b91d1d7220 */ /* 0x000fe20000400000 */
[----:B------:R-:W-:Y:S01]  /*aea0*/  F2FP.F16.F32.PACK_AB R51, RZ, R51 ;  /* 0x00000033ff33723e */ /* 0x000fe200000000ff */
[-C--:B------:R-:W-:Y:S01]  /*aeb0*/  FMUL R30, R30, R185.reuse ;  /* 0x000000b91e1e7220 */ /* 0x080fe20000400000 */
[----:B------:R-:W-:Y:S01]  /*aec0*/  F2FP.F16.F32.PACK_AB R52, RZ, R52 ;  /* 0x00000034ff34723e */ /* 0x000fe200000000ff */
[----:B------:R1:W-:Y:S01]  /*aed0*/  @P4 STG.E.U16 desc[UR36][R6.64+0x52], R143 ;  /* 0x0000528f06004986 */ /* 0x0003e2000c101524 */
        /* <DEDUP_REMOVED lines=14> */
[----:B------:R-:W-:Y:S01]  /*afc0*/  IADD3 R8, P4, R13, R14, RZ ;  /* 0x0000000e0d087210 */ /* 0x000fe20007f9e0ff */
[----:B------:R-:W-:Y:S01]  /*afd0*/  FMUL R37, R37, R185 ;  /* 0x000000b925257220 */ /* 0x000fe20000400000 */
[----:B------:R-:W-:Y:S01]  /*afe0*/  F2FP.F16.F32.PACK_AB R27, RZ, R27 ;  /* 0x0000001bff1b723e */ /* 0x000fe200000000ff */
[-C--:B------:R-:W-:Y:S01]  /*aff0*/  FMUL R38, R38, R185.reuse ;  /* 0x000000b926267220 */ /* 0x080fe20000400000 */
[----:B------:R-:W-:Y:S01]  /*b000*/  F2FP.F16.F32.PACK_AB R28, RZ, R28 ;  /* 0x0000001cff1c723e */ /* 0x000fe200000000ff */
[----:B------:R-:W-:Y:S01]  /*b010*/  IMAD.X R9, R11, 0x1, R15, P4 ;  /* 0x000000010b097824 */ /* 0x000fe200020e060f */
[----:B------:R-:W-:Y:S01]  /*b020*/  ISETP.GT.AND P4, PT, R20, 0x31, PT ;  /* 0x000000311400780c */ /* 0x000fe20003f84270 */
[----:B------:R-:W-:Y:S01]  /*b030*/  FMUL R39, R39, R185 ;  /* 0x000000b927277220 */ /* 0x000fe20000400000 */
[----:B------:R-:W-:-:S02]  /*b040*/  F2FP.F16.F32.PACK_AB R29, RZ, R29 ;  /* 0x0000001dff1d723e */ /* 0x000fc400000000ff */
[----:B------:R-:W-:Y:S02]  /*b050*/  ISETP.GT.AND P5, PT, R3, RZ, P4 ;  /* 0x000000ff0300720c */ /* 0x000fe400027a4270 */
[----:B------:R-:W-:Y:S02]  /*b060*/  F2FP.F16.F32.PACK_AB R30, RZ, R30 ;  /* 0x0000001eff1e723e */ /* 0x000fe400000000ff */
[----:B------:R-:W-:Y:S02]  /*b070*/  F2FP.F16.F32.PACK_AB R31, RZ, R31 ;  /* 0x0000001fff1f723e */ /* 0x000fe400000000ff */
[----:B------:R-:W-:Y:S02]  /*b080*/  F2FP.F16.F32.PACK_AB R32, RZ, R32 ;  /* 0x00000020ff20723e */ /* 0x000fe400000000ff */
[----:B------:R-:W-:Y:S02]  /*b090*/  F2FP.F16.F32.PACK_AB R33, RZ, R33 ;  /* 0x00000021ff21723e */ /* 0x000fe400000000ff */
[----:B------:R-:W-:-:S02]  /*b0a0*/  F2FP.F16.F32.PACK_AB R34, RZ, R34 ;  /* 0x00000022ff22723e */ /* 0x000fc400000000ff */
[----:B------:R-:W-:Y:S01]  /*b0b0*/  F2FP.F16.F32.PACK_AB R35, RZ, R35 ;  /* 0x00000023ff23723e */ /* 0x000fe200000000ff */
[----:B------:R1:W-:Y:S01]  /*b0c0*/  @P5 STG.E.U16 desc[UR36][R4.64+0x62], R145 ;  /* 0x0000629104005986 */ /* 0x0003e2000c101524 */
[----:B------:R-:W-:Y:S02]  /*b0d0*/  ISETP.GT.AND P5, PT, R3, 0x8, P3 ;  /* 0x000000080300780c */ /* 0x000fe40001fa4270 */
[----:B------:R-:W-:Y:S02]  /*b0e0*/  F2FP.F16.F32.PACK_AB R36, RZ, R36 ;  /* 0x00000024ff24723e */ /* 0x000fe400000000ff */
[----:B------:R-:W-:Y:S02]  /*b0f0*/  F2FP.F16.F32.PACK_AB R37, RZ, R37 ;  /* 0x00000025ff25723e */ /* 0x000fe400000000ff */
[----:B------:R-:W-:Y:S02]  /*b100*/  F2FP.F16.F32.PACK_AB R38, RZ, R38 ;  /* 0x00000026ff26723e */ /* 0x000fe400000000ff */
[----:B------:R-:W-:-:S05]  /*b110*/  F2FP.F16.F32.PACK_AB R39, RZ, R39 ;  /* 0x00000027ff27723e */ /* 0x000fca00000000ff */
[----:B------:R1:W-:Y:S01]  /*b120*/  @P5 STG.E.U16 desc[UR36][R6.64+0x60], R146 ;  /* 0x0000609206005986 */ /* 0x0003e2000c101524 */
[----:B------:R-:W-:-:S13]  /*b130*/  ISETP.GT.AND P5, PT, R3, 0x8, P4 ;  /* 0x000000080300780c */ /* 0x000fda00027a4270 */
[----:B------:R1:W-:Y:S01]  /*b140*/  @P5 STG.E.U16 desc[UR36][R6.64+0x62], R147 ;  /* 0x0000629306005986 */ /* 0x0003e2000c101524 */
[----:B------:R-:W-:-:S04]  /*b150*/  ISETP.GT.AND P5, PT, R20, 0x38, PT ;  /* 0x000000381400780c */ /* 0x000fc80003fa4270 */
[----:B------:R-:W-:-:S13]  /*b160*/  ISETP.GT.AND P6, PT, R3, RZ, P5 ;  /* 0x000000ff0300720c */ /* 0x000fda0002fc4270 */
[----:B------:R1:W-:Y:S01]  /*b170*/  @P6 STG.E.U16 desc[UR36][R4.64+0x70], R148 ;  /* 0x0000709404006986 */ /* 0x0003e2000c101524 */
[----:B------:R-:W-:-:S04]  /*b180*/  ISETP.GT.AND P6, PT, R20, 0x39, PT ;  /* 0x000000391400780c */ /* 0x000fc80003fc4270 */
[----:B------:R-:W-:-:S13]  /*b190*/  ISETP.GT.AND P1, PT, R3, RZ, P6 ;  /* 0x000000ff0300720c */ /* 0x000fda0003724270 */
[----:B------:R1:W-:Y:S01]  /*b1a0*/  @P1 STG.E.U16 desc[UR36][R4.64+0x72], R149 ;  /* 0x0000729504001986 */ /* 0x0003e2000c101524 */
[----:B------:R-:W-:-:S13]  /*b1b0*/  ISETP.GT.AND P1, PT, R3, 0x8, P5 ;  /* 0x000000080300780c */ /* 0x000fda0002f24270 */
[----:B------:R1:W-:Y:S01]  /*b1c0*/  @P1 STG.E.U16 desc[UR36][R6.64+0x70], R150 ;  /* 0x0000709606001986 */ /* 0x0003e2000c101524 */
[----:B------:R-:W-:-:S13]  /*b1d0*/  ISETP.GT.AND P1, PT, R3, 0x8, P6 ;  /* 0x000000080300780c */ /* 0x000fda0003724270 */
[----:B------:R1:W-:Y:S01]  /*b1e0*/  @P1 STG.E.U16 desc[UR36][R6.64+0x72], R151 ;  /* 0x0000729706001986 */ /* 0x0003e2000c101524 */
[----:B------:R-:W-:-:S04]  /*b1f0*/  ISETP.GT.AND P1, PT, R20, 0x20, PT ;  /* 0x000000201400780c */ /* 0x000fc80003f24270 */
[C---:B------:R-:W-:Y:S02]  /*b200*/  ISETP.GT.AND P2, PT, R3.reuse, 0x80, P1 ;  /* 0x000000800300780c */ /* 0x040fe40000f44270 */
[----:B------:R-:W-:-:S11]  /*b210*/  ISETP.GT.AND P1, PT, R3, 0x88, P1 ;  /* 0x000000880300780c */ /* 0x000fd60000f24270 */
[----:B------:R1:W-:Y:S01]  /*b220*/  @P2 STG.E.U16 desc[UR36][R14.64+0x40], R120 ;  /* 0x000040780e002986 */ /* 0x0003e2000c101524 */
[C---:B------:R-:W-:Y:S02]  /*b230*/  ISETP.GT.AND P2, PT, R3.reuse, 0x80, P0 ;  /* 0x000000800300780c */ /* 0x040fe40000744270 */
[----:B------:R-:W-:-:S11]  /*b240*/  ISETP.GT.AND P0, PT, R3, 0x88, P0 ;  /* 0x000000880300780c */ /* 0x000fd60000704270 */
[----:B------:R1:W-:Y:S01]  /*b250*/  @P2 STG.E.U16 desc[UR36][R14.64+0x42], R121 ;  /* 0x000042790e002986 */ /* 0x0003e2000c101524 */
[----:B------:R-:W-:-:S03]  /*b260*/  ISETP.NE.AND P2, PT, R10, RZ, PT ;  /* 0x000000ff0a00720c */ /* 0x000fc60003f45270 */
[----:B------:R1:W-:Y:S01]  /*b270*/  @P1 STG.E.U16 desc[UR36][R8.64+0x40], R122 ;  /* 0x0000407a08001986 */ /* 0x0003e2000c101524 */
[----:B------:R-:W-:-:S03]  /*b280*/  ISETP.NE.AND P1, PT, R12, RZ, PT ;  /* 0x000000ff0c00720c */ /* 0x000fc60003f25270 */
[----:B------:R1:W-:Y:S01]  /*b290*/  @P0 STG.E.U16 desc[UR36][R8.64+0x42], R123 ;  /* 0x0000427b08000986 */ /* 0x0003e2000c101524 */
[C---:B------:R-:W-:Y:S02]  /*b2a0*/  ISETP.GT.AND P0, PT, R3.reuse, 0x80, P1 ;  /* 0x000000800300780c */ /* 0x040fe40000f04270 */
[----:B------:R-:W-:-:S11]  /*b2b0*/  ISETP.GT.AND P1, PT, R3, 0x88, P1 ;  /* 0x000000880300780c */ /* 0x000fd60000f24270 */
[----:B------:R1:W-:Y:S01]  /*b2c0*/  @P0 STG.E.U16 desc[UR36][R14.64+0x50], R124 ;  /* 0x0000507c0e000986 */ /* 0x0003e2000c101524 */
[C---:B------:R-:W-:Y:S02]  /*b2d0*/  ISETP.GT.AND P0, PT, R3.reuse, 0x80, P2 ;  /* 0x000000800300780c */ /* 0x040fe40001704270 */
[----:B------:R-:W-:-:S11]  /*b2e0*/  ISETP.GT.AND P2, PT, R3, 0x88, P2 ;  /* 0x000000880300780c */ /* 0x000fd60001744270 */
[----:B------:R1:W-:Y:S01]  /*b2f0*/  @P0 STG.E.U16 desc[UR36][R14.64+0x52], R125 ;  /* 0x0000527d0e000986 */ /* 0x0003e2000c101524 */
[C---:B------:R-:W-:Y:S02]  /*b300*/  ISETP.GT.AND P0, PT, R3.reuse, 0x80, P4 ;  /* 0x000000800300780c */ /* 0x040fe40002704270 */
[C---:B------:R-:W-:Y:S01]  /*b310*/  ISETP.GT.AND P4, PT, R3.reuse, 0x88, P4 ;  /* 0x000000880300780c */ /* 0x040fe20002784270 */
[----:B------:R1:W-:Y:S01]  /*b320*/  @P1 STG.E.U16 desc[UR36][R8.64+0x50], R126 ;  /* 0x0000507e08001986 */ /* 0x0003e2000c101524 */
[C---:B------:R-:W-:Y:S02]  /*b330*/  ISETP.GT.AND P1, PT, R3.reuse, 0x80, P3 ;  /* 0x000000800300780c */ /* 0x040fe40001f24270 */
[----:B------:R-:W-:Y:S01]  /*b340*/  ISETP.GT.AND P3, PT, R3, 0x88, P3 ;  /* 0x000000880300780c */ /* 0x000fe20001f64270 */
[----:B------:R1:W-:Y:S01]  /*b350*/  @P2 STG.E.U16 desc[UR36][R8.64+0x52], R127 ;  /* 0x0000527f08002986 */ /* 0x0003e2000c101524 */
[----:B------:R-:W-:-:S05]  /*b360*/  ISETP.GT.AND P2, PT, R20, 0x40, PT ;  /* 0x000000401400780c */ /* 0x000fca0003f44270 */
[----:B------:R1:W-:Y:S01]  /*b370*/  @P0 STG.E.U16 desc[UR36][R14.64+0x62], R129 ;  /* 0x000062810e000986 */ /* 0x0003e2000c101524 */
[C---:B------:R-:W-:Y:S02]  /*b380*/  ISETP.GT.AND P0, PT, R3.reuse, 0x80, P6 ;  /* 0x000000800300780c */ /* 0x040fe40003704270 */
[C---:B------:R-:W-:Y:S01]  /*b390*/  ISETP.GT.AND P6, PT, R3.reuse, 0x88, P6 ;  /* 0x000000880300780c */ /* 0x040fe200037c4270 */
[----:B------:R1:W-:Y:S01]  /*b3a0*/  @P1 STG.E.U16 desc[UR36][R14.64+0x60], R128 ;  /* 0x000060800e001986 */ /* 0x0003e2000c101524 */
[C---:B------:R-:W-:Y:S02]  /*b3b0*/  ISETP.GT.AND P1, PT, R3.reuse, 0x80, P5 ;  /* 0x000000800300780c */ /* 0x040fe40002f24270 */
[----:B------:R-:W-:Y:S01]  /*b3c0*/  ISETP.GT.AND P5, PT, R3, 0x88, P5 ;  /* 0x000000880300780c */ /* 0x000fe20002fa4270 */
[----:B------:R1:W-:Y:S04]  /*b3d0*/  @P3 STG.E.U16 desc[UR36][R8.64+0x60], R130 ;  /* 0x0000608208003986 */ /* 0x0003e8000c101524 */
[----:B------:R1:W-:Y:S04]  /*b3e0*/  @P4 STG.E.U16 desc[UR36][R8.64+0x62], R131 ;  /* 0x0000628308004986 */ /* 0x0003e8000c101524 */
[----:B------:R1:W-:Y:S01]  /*b3f0*/  @P0 STG.E.U16 desc[UR36][R14.64+0x72], R133 ;  /* 0x000072850e000986 */ /* 0x0003e2000c101524 */
[----:B------:R-:W-:-:S03]  /*b400*/  ISETP.GT.AND P0, PT, R20, 0x41, PT ;  /* 0x000000411400780c */ /* 0x000fc60003f04270 */
[----:B------:R1:W-:Y:S01]  /*b410*/  @P1 STG.E.U16 desc[UR36][R14.64+0x70], R132 ;  /* 0x000070840e001986 */ /* 0x0003e2000c101524 */
[C---:B------:R-:W-:Y:S02]  /*b420*/  ISETP.GT.AND P1, PT, R3.reuse, RZ, P2 ;  /* 0x000000ff0300720c */ /* 0x040fe40001724270 */
[C---:B------:R-:W-:Y:S01]  /*b430*/  ISETP.GT.AND P3, PT, R3.reuse, RZ, P0 ;  /* 0x000000ff0300720c */ /* 0x040fe20000764270 */
[----:B------:R1:W-:Y:S01]  /*b440*/  @P5 STG.E.U16 desc[UR36][R8.64+0x70], R134 ;  /* 0x0000708608005986 */ /* 0x0003e2000c101524 */
[C---:B------:R-:W-:Y:S02]  /*b450*/  ISETP.GT.AND P2, PT, R3.reuse, 0x8, P2 ;  /* 0x000000080300780c */ /* 0x040fe40001744270 */
[----:B------:R-:W-:Y:S01]  /*b460*/  ISETP.GT.AND P4, PT, R3, 0x8, P0 ;  /* 0x000000080300780c */ /* 0x000fe20000784270 */
[----:B------:R1:W-:Y:S06]  /*b470*/  @P6 STG.E.U16 desc[UR36][R8.64+0x72], R135 ;  /* 0x0000728708006986 */ /* 0x0003ec000c101524 */
[----:B------:R1:W-:Y:S01]  /*b480*/  @P1 STG.E.U16 desc[UR36][R4.64+0x80], R104 ;  /* 0x0000806804001986 */ /* 0x0003e2000c101524 */
[----:B------:R-:W-:-:S03]  /*b490*/  ISETP.GT.AND P1, PT, R20, 0x48, PT ;  /* 0x000000481400780c */ /* 0x000fc60003f24270 */
[----:B------:R1:W-:Y:S01]  /*b4a0*/  @P3 STG.E.U16 desc[UR36][R4.64+0x82], R105 ;  /* 0x0000826904003986 */ /* 0x0003e2000c101524 */
[----:B------:R-:W-:Y:S02]  /*b4b0*/  ISETP.GT.AND P3, PT, R3, RZ, P1 ;  /* 0x000000ff0300720c */ /* 0x000fe40000f64270 */
[----:B------:R-:W-:Y:S01]  /*b4c0*/  P2R R11, PR, RZ, 0x2 ;  /* 0x00000002ff0b7803 */ /* 0x000fe20000000000 */
[----:B------:R1:W-:Y:S01]  /*b4d0*/  @P2 STG.E.U16 desc[UR36][R6.64+0x80], R106 ;  /* 0x0000806a06002986 */ /* 0x0003e2000c101524 */
[----:B------:R-:W-:-:S03]  /*b4e0*/  ISETP.GT.AND P2, PT, R20, 0x49, PT ;  /* 0x000000491400780c */ /* 0x000fc60003f44270 */
[----:B------:R1:W-:Y:S01]  /*b4f0*/  @P4 STG.E.U16 desc[UR36][R6.64+0x82], R107 ;  /* 0x0000826b06004986 */ /* 0x0003e2000c101524 */
[----:B------:R-:W-:Y:S02]  /*b500*/  ISETP.GT.AND P4, PT, R3, RZ, P2 ;  /* 0x000000ff0300720c */ /* 0x000fe40001784270 */
[----:B------:R-:W-:-:S03]  /*b510*/  P2R R10, PR, RZ, 0x4 ;  /* 0x00000004ff0a7803 */ /* 0x000fc60000000000 */
[----:B------:R1:W-:Y:S01]  /*b520*/  @P3 STG.E.U16 desc[UR36][R4.64+0x90], R108 ;  /* 0x0000906c04003986 */ /* 0x0003e2000c101524 */
[----:B------:R-:W-:-:S07]  /*b530*/  ISETP.GT.AND P3, PT, R3, 0x8, P1 ;  /* 0x000000080300780c */ /* 0x000fce0000f64270 */
[----:B------:R1:W-:Y:S01]  /*b540*/  @P4 STG.E.U16 desc[UR36][R4.64+0x92], R109 ;  /* 0x0000926d04004986 */ /* 0x0003e2000c101524 */
[----:B------:R-:W-:-:S05]  /*b550*/  ISETP.GT.AND P4, PT, R3, 0x8, P2 ;  /* 0x000000080300780c */ /* 0x000fca0001784270 */
[----:B------:R1:W-:Y:S01]  /*b560*/  @P3 STG.E.U16 desc[UR36][R6.64+0x90], R110 ;  /* 0x0000906e06003986 */ /* 0x0003e2000c101524 */
[----:B------:R-:W-:-:S07]  /*b570*/  ISETP.GT.AND P3, PT, R20, 0x50, PT ;  /* 0x000000501400780c */ /* 0x000fce0003f64270 */
[----:B------:R1:W-:Y:S01]  /*b580*/  @P4 STG.E.U16 desc[UR36][R6.64+0x92], R111 ;  /* 0x0000926f06004986 */ /* 0x0003e2000c101524 */
        /* <DEDUP_REMOVED lines=194> */
[C---:B------:R-:W-:Y:S01]  /*c1b0*/  ISETP.GT.AND P3, PT, R3.reuse, 0x88, P3 ;  /* 0x000000880300780c */ /* 0x040fe20001f64270 */
[----:B------:R1:W-:Y:S06]  /*c1c0*/  @P2 STG.E.U16 desc[UR36][R8.64+0x112], R31 ;  /* 0x0001121f08002986 */ /* 0x0003ec000c101524 */
[----:B------:R1:W-:Y:S01]  /*c1d0*/  @P0 STG.E.U16 desc[UR36][R14.64+0x122], R33 ;  /* 0x000122210e000986 */ /* 0x0003e2000c101524 */
[----:B------:R-:W-:-:S02]  /*c1e0*/  ISETP.GT.AND P0, PT, R3, 0x80, P6 ;  /* 0x000000800300780c */ /* 0x000fc40003704270 */
[C---:B------:R-:W-:Y:S01]  /*c1f0*/  ISETP.GT.AND P6, PT, R3.reuse, 0x88, P6 ;  /* 0x000000880300780c */ /* 0x040fe200037c4270 */
[----:B------:R1:W-:Y:S01]  /*c200*/  @P1 STG.E.U16 desc[UR36][R14.64+0x120], R32 ;  /* 0x000120200e001986 */ /* 0x0003e2000c101524 */
[C---:B------:R-:W-:Y:S02]  /*c210*/  ISETP.GT.AND P1, PT, R3.reuse, 0x80, P5 ;  /* 0x000000800300780c */ /* 0x040fe40002f24270 */
[----:B------:R-:W-:Y:S01]  /*c220*/  ISETP.GT.AND P5, PT, R3, 0x88, P5 ;  /* 0x000000880300780c */ /* 0x000fe20002fa4270 */
[----:B------:R1:W-:Y:S04]  /*c230*/  @P3 STG.E.U16 desc[UR36][R8.64+0x120], R34 ;  /* 0x0001202208003986 */ /* 0x0003e8000c101524 */
[----:B------:R1:W-:Y:S04]  /*c240*/  @P4 STG.E.U16 desc[UR36][R8.64+0x122], R35 ;  /* 0x0001222308004986 */ /* 0x0003e8000c101524 */
[----:B------:R1:W-:Y:S04]  /*c250*/  @P0 STG.E.U16 desc[UR36][R14.64+0x132], R37 ;  /* 0x000132250e000986 */ /* 0x0003e8000c101524 */
[----:B------:R1:W-:Y:S04]  /*c260*/  @P1 STG.E.U16 desc[UR36][R14.64+0x130], R36 ;  /* 0x000130240e001986 */ /* 0x0003e8000c101524 */
[----:B------:R1:W-:Y:S04]  /*c270*/  @P5 STG.E.U16 desc[UR36][R8.64+0x130], R38 ;  /* 0x0001302608005986 */ /* 0x0003e8000c101524 */
[----:B------:R1:W-:Y:S02]  /*c280*/  @P6 STG.E.U16 desc[UR36][R8.64+0x132], R39 ;  /* 0x0001322708006986 */ /* 0x0003e4000c101524 */
.L_x_349:
[----:B------:R-:W-:Y:S05]  /*c290*/  BSYNC B0 ;  /* 0x0000000000007941 */ /* 0x000fea0003800000 */
.L_x_33:
[----:B------:R-:W-:Y:S01]  /*c2a0*/  ULDC UR4, c[0x0][0xc] ;  /* 0x0000030000047ab9 */ /* 0x000fe20000000800 */
[----:B------:R-:W-:Y:S01]  /*c2b0*/  ULDC UR5, c[0x0][0x10] ;  /* 0x0000040000057ab9 */ /* 0x000fe20000000800 */
[----:B------:R-:W2:Y:S01]  /*c2c0*/  LDC R3, c[0x0][0x14] ;  /* 0x00000500ff037b82 */ /* 0x000ea20000000800 */
[----:B------:R-:W-:Y:S01]  /*c2d0*/  UIMAD.WIDE.U32 UR4, UR4, UR5, URZ ;  /* 0x00000005040472a5 */ /* 0x000fe2000f8e003f */
[----:B01----:R-:W-:Y:S02]  /*c2e0*/  IMAD.MOV.U32 R4, RZ, RZ, R23 ;  /* 0x000000ffff047224 */ /* 0x003fe400078e0017 */
[----:B------:R-:W-:Y:S02]  /*c2f0*/  IMAD.MOV.U32 R5, RZ, RZ, R22 ;  /* 0x000000ffff057224 */ /* 0x000fe400078e0016 */
[----:B------:R-:W-:Y:S02]  /*c300*/  IMAD.MOV.U32 R19, RZ, RZ, -0x1 ;  /* 0xffffffffff137424 */ /* 0x000fe400078e00ff */
[----:B--2---:R-:W-:-:S04]  /*c310*/  IMAD.WIDE.U32 R4, R3, UR4, R4 ;  /* 0x0000000403047c25 */ /* 0x004fc8000f8e0004 */
[----:B------:R-:W-:Y:S01]  /*c320*/  IMAD R3, R3, UR5, RZ ;  /* 0x0000000503037c24 */ /* 0x000fe2000f8e02ff */
[----:B------:R-:W-:Y:S01]  /*c330*/  ULDC.64 UR4, c[0x0][0x650] ;  /* 0x0001940000047ab9 */ /* 0x000fe20000000a00 */
[----:B------:R-:W-:Y:S01]  /*c340*/  IMAD.MOV.U32 R23, RZ, RZ, R4 ;  /* 0x000000ffff177224 */ /* 0x000fe200078e0004 */
[----:B------:R-:W-:Y:S01]  /*c350*/  ISETP.GE.U32.AND P0, PT, R4, UR4, PT ;  /* 0x0000000404007c0c */ /* 0x000fe2000bf06070 */
[----:B------:R-:W-:Y:S02]  /*c360*/  IMAD.MOV.U32 R4, RZ, RZ, -0x1 ;  /* 0xffffffffff047424 */ /* 0x000fe400078e00ff */
[--C-:B------:R-:W-:Y:S01]  /*c370*/  IMAD.IADD R22, R5, 0x1, R3.reuse ;  /* 0x0000000105167824 */ /* 0x100fe200078e0203 */
[----:B------:R-:W-:Y:S02]  /*c380*/  PRMT R3, RZ, 0x7610, R3 ;  /* 0x00007610ff037816 */ /* 0x000fe40000000003 */
[----:B------:R0:W-:Y:S02]  /*c390*/  STL [R1+0x4], R4 ;  /* 0x0000040401007387 */ /* 0x0001e40000100800 */
[----:B------:R-:W-:-:S13]  /*c3a0*/  ISETP.GE.U32.AND.EX P0, PT, R22, UR5, PT, P0 ;  /* 0x0000000516007c0c */ /* 0x000fda000bf06100 */
[----:B0-----:R-:W-:Y:S05]  /*c3b0*/  @P0 BRA `(.L_x_350) ;  /* 0x0000000400740947 */ /* 0x001fea0003800000 */
[----:B------:R-:W0:Y:S01]  /*c3c0*/  S2R R20, SR_CTAID.X ;  /* 0x0000000000147919 */ /* 0x000e220000002500 */
[----:B---3--:R-:W1:Y:S01]  /*c3d0*/  LDC.64 R10, c[0x0][0x628] ;  /* 0x00018a00ff0a7b82 */ /* 0x008e620000000a00 */
[----:B------:R-:W-:Y:S01]  /*c3e0*/  ULDC UR4, c[0x0][0x150] ;  /* 0x0000540000047ab9 */ /* 0x000fe20000000800 */
[----:B------:R-:W-:Y:S01]  /*c3f0*/  IMAD.MOV.U32 R8, RZ, RZ, R23 ;  /* 0x000000ffff087224 */ /* 0x000fe200078e0017 */
[----:B------:R-:W2:Y:S01]  /*c400*/  S2R R24, SR_CTAID.Y ;  /* 0x0000000000187919 */ /* 0x000ea20000002600 */
[----:B------:R-:W-:-:S04]  /*c410*/  IMAD.MOV.U32 R9, RZ, RZ, R22 ;  /* 0x000000ffff097224 */ /* 0x000fc800078e0016 */
[----:B------:R-:W3:Y:S08]  /*c420*/  LDC R25, c[0x0][0x144] ;  /* 0x00005100ff197b82 */ /* 0x000ef00000000800 */
[----:B------:R-:W2:Y:S08]  /*c430*/  LDC R12, c[0x0][0x630] ;  /* 0x00018c00ff0c7b82 */ /* 0x000eb00000000800 */
[----:B------:R-:W2:Y:S01]  /*c440*/  LDC.64 R14, c[0x0][0x620] ;  /* 0x00018800ff0e7b82 */ /* 0x000ea20000000a00 */
[----:B-1----:R-:W-:-:S04]  /*c450*/  ISETP.NE.U32.AND P0, PT, R10, RZ, PT ;  /* 0x000000ff0a00720c */ /* 0x002fc80003f05070 */
[----:B------:R-:W-:Y:S02]  /*c460*/  ISETP.NE.AND.EX P0, PT, R11, RZ, PT, P0 ;  /* 0x000000ff0b00720c */ /* 0x000fe40003f05300 */
[----:B0-----:R-:W-:-:S05]  /*c470*/  I2FP.F32.U32 R0, R20 ;  /* 0x0000001400007245 */ /* 0x001fca0000201000 */
[----:B------:R-:W-:-:S04]  /*c480*/  FMUL R0, R0, UR4 ;  /* 0x0000000400007c20 */ /* 0x000fc80008400000 */
[----:B------:R0:W1:Y:S02]  /*c490*/  F2I.U32.TRUNC.NTZ R21, R0 ;  /* 0x0000000000157305 */ /* 0x000064000020f000 */
[----:B---3--:R-:W-:Y:S05]  /*c4a0*/  @!P0 BRA `(.L_x_351) ;  /* 0x0000000000288947 */ /* 0x008fea0003800000 */
[----:B0-----:R-:W0:Y:S02]  /*c4b0*/  LDC R0, c[0x0][0x634] ;  /* 0x00018d00ff007b82 */ /* 0x001e240000000800 */
        /* <DEDUP_REMOVED lines=9> */
.L_x_351:
[-CC-:B--2---:R-:W-:Y:S01]  /*c550*/  SHF.R.U64 R19, R8, R12.reuse, R9.reuse ;  /* 0x0000000c08137219 */ /* 0x184fe20000001209 */
[----:B------:R-:W2:Y:S01]  /*c560*/  LDC.64 R28, c[0x0][0x640] ;  /* 0x00019000ff1c7b82 */ /* 0x000ea20000000a00 */
[----:B0-----:R-:W-:Y:S01]  /*c570*/  SHF.R.U32.HI R0, RZ, R12, R9 ;  /* 0x0000000cff007219 */ /* 0x001fe20000011609 */
[----:B------:R-:W-:Y:S01]  /*c580*/  IMAD.MOV.U32 R4, RZ, RZ, R23 ;  /* 0x000000ffff047224 */ /* 0x000fe200078e0017 */
[----:B------:R-:W-:Y:S01]  /*c590*/  IADD3 R3, P0, RZ, -R19, RZ ;  /* 0x80000013ff037210 */ /* 0x000fe20007f1e0ff */
[----:B-1----:R-:W-:Y:S01]  /*c5a0*/  IMAD.MOV R21, RZ, RZ, -R21 ;  /* 0x000000ffff157224 */ /* 0x002fe200078e0a15 */
[----:B------:R-:W-:Y:S01]  /*c5b0*/  ULDC UR4, c[0x0][0x154] ;  /* 0x0000550000047ab9 */ /* 0x000fe20000000800 */
[----:B------:R-:W-:Y:S02]  /*c5c0*/  IMAD.MOV.U32 R7, RZ, RZ, 0x1 ;  /* 0x00000001ff077424 */ /* 0x000fe400078e00ff */
[----:B------:R-:W0:Y:S01]  /*c5d0*/  LDC R6, c[0x0][0x618] ;  /* 0x00018600ff067b82 */ /* 0x000e220000000800 */
[----:B------:R-:W-:-:S02]  /*c5e0*/  IMAD.X R5, RZ, RZ, ~R0, P0 ;  /* 0x000000ffff057224 */ /* 0x000fc400000e0e00 */
[----:B------:R-:W-:Y:S02]  /*c5f0*/  IMAD R21, R25, R21, R20 ;  /* 0x0000001519157224 */ /* 0x000fe400078e0214 */
[-C--:B------:R-:W-:Y:S02]  /*c600*/  IMAD R0, R5, R14.reuse, RZ ;  /* 0x0000000e05007224 */ /* 0x080fe400078e02ff */
[----:B------:R-:W-:Y:S01]  /*c610*/  IMAD.MOV.U32 R5, RZ, RZ, R22 ;  /* 0x000000ffff057224 */ /* 0x000fe200078e0016 */
[----:B------:R-:W1:Y:S01]  /*c620*/  LDC R8, c[0x0][0x608] ;  /* 0x00018200ff087b82 */ /* 0x000e620000000800 */
[----:B------:R-:W-:-:S04]  /*c630*/  IMAD.WIDE.U32 R4, R3, R14, R4 ;  /* 0x0000000e03047225 */ /* 0x000fc800078e0004 */
[----:B------:R-:W-:-:S03]  /*c640*/  IMAD R3, R3, R15, R0 ;  /* 0x0000000f03037224 */ /* 0x000fc600078e0200 */
[----:B------:R-:W3:Y:S01]  /*c650*/  LDC R26, c[0x0][0x658] ;  /* 0x00019600ff1a7b82 */ /* 0x000ee20000000800 */
[----:B------:R-:W-:Y:S01]  /*c660*/  I2FP.F32.U32 R0, R24 ;  /* 0x0000001800007245 */ /* 0x000fe20000201000 */
[----:B------:R-:W-:Y:S01]  /*c670*/  IMAD.IADD R3, R5, 0x1, R3 ;  /* 0x0000000105037824 */ /* 0x000fe200078e0203 */
[----:B--2---:R-:W-:Y:S01]  /*c680*/  ISETP.NE.U32.AND P0, PT, R28, RZ, PT ;  /* 0x000000ff1c00720c */ /* 0x004fe20003f05070 */
[----:B------:R-:W-:Y:S02]  /*c690*/  IMAD.MOV.U32 R5, RZ, RZ, -0x1 ;  /* 0xffffffffff057424 */ /* 0x000fe400078e00ff */
[----:B------:R-:W-:Y:S02]  /*c6a0*/  FMUL R0, R0, UR4 ;  /* 0x0000000400007c20 */ /* 0x000fe40008400000 */
[----:B------:R-:W2:Y:S01]  /*c6b0*/  LDC R15, c[0x0][0x148] ;  /* 0x00005200ff0f7b82 */ /* 0x000ea20000000800 */
[----:B0-----:R-:W-:Y:S01]  /*c6c0*/  SHF.R.U64 R12, R4, R6, R3 ;  /* 0x00000006040c7219 */ /* 0x001fe20000001203 */
[----:B------:R0:W0:Y:S01]  /*c6d0*/  F2I.U32.TRUNC.NTZ R13, R0 ;  /* 0x00000000000d7305 */ /* 0x000022000020f000 */
[----:B------:R-:W-:-:S02]  /*c6e0*/  ISETP.NE.AND.EX P0, PT, R29, RZ, PT, P0 ;  /* 0x000000ff1d00720c */ /* 0x000fc40003f05300 */
[----:B------:R-:W-:-:S03]  /*c6f0*/  SHF.R.U32.HI R3, RZ, R6, R3 ;  /* 0x00000006ff037219 */ /* 0x000fc60000011603 */
[----:B------:R-:W0:Y:S01]  /*c700*/  LDC R20, c[0x0][0x600] ;  /* 0x00018000ff147b82 */ /* 0x000e220000000800 */
[-CC-:B-1----:R-:W-:Y:S02]  /*c710*/  SHF.R.U64 R10, R12, R8.reuse, R3.reuse ;  /* 0x000000080c0a7219 */ /* 0x182fe40000001203 */
[----:B------:R-:W-:-:S05]  /*c720*/  SHF.R.U32.HI R3, RZ, R8, R3 ;  /* 0x00000008ff037219 */ /* 0x000fca0000011603 */
[----:B------:R-:W1:Y:S01]  /*c730*/  LDC R27, c[0x0][0x648] ;  /* 0x00019200ff1b7b82 */ /* 0x000e620000000800 */
[-C--:B---3--:R-:W-:Y:S02]  /*c740*/  SHF.L.U32 R4, R5, R26.reuse, RZ ;  /* 0x0000001a05047219 */ /* 0x088fe400000006ff */
[-CC-:B------:R-:W-:Y:S02]  /*c750*/  SHF.R.U64 R14, R10, R26.reuse, R3.reuse ;  /* 0x0000001a0a0e7219 */ /* 0x180fe40000001203 */
[----:B------:R-:W-:Y:S02]  /*c760*/  SHF.R.U32.HI R5, RZ, R26, R3 ;  /* 0x0000001aff057219 */ /* 0x000fe40000011603 */
[----:B------:R-:W-:Y:S01]  /*c770*/  LOP3.LUT R25, RZ, R4, RZ, 0x33, !PT ;  /* 0x00000004ff197212 */ /* 0x000fe200078e33ff */
[----:B------:R-:W3:Y:S01]  /*c780*/  LDC R30, c[0x0][0x638] ;  /* 0x00018e00ff1e7b82 */ /* 0x000ee20000000800 */
[----:B------:R-:W-:Y:S01]  /*c790*/  SHF.L.U32 R26, R7, R26, RZ ;  /* 0x0000001a071a7219 */ /* 0x000fe200000006ff */
[----:B------:R-:W-:-:S06]  /*c7a0*/  IMAD.MOV.U32 R4, RZ, RZ, R14 ;  /* 0x000000ffff047224 */ /* 0x000fcc00078e000e */
[----:B------:R-:W0:Y:S01]  /*c7b0*/  LDC R31, c[0x0][0x610] ;  /* 0x00018400ff1f7b82 */ /* 0x000e220000000800 */
        /* <DEDUP_REMOVED lines=11> */
.L_x_352:
[----:B------:R-:W4:Y:S01]  /*c870*/  LDC R3, c[0x0][0x65c] ;  /* 0x00019700ff037b82 */ /* 0x000f220000000800 */
[----:B01----:R-:W-:Y:S01]  /*c880*/  SHF.R.U64 R0, R4, R27, R5 ;  /* 0x0000001b04007219 */ /* 0x003fe20000001205 */
[----:B------:R-:W-:Y:S01]  /*c890*/  VIADD R7, R20, 0xffffffff ;  /* 0xffffffff14077836 */ /* 0x000fe20000000000 */
[----:B------:R-:W-:Y:S01]  /*c8a0*/  LOP3.LUT R5, R10, R25, RZ, 0xc0, !PT ;  /* 0x000000190a057212 */ /* 0x000fe200078ec0ff */
[----:B------:R-:W-:Y:S02]  /*c8b0*/  IMAD.MOV R13, RZ, RZ, -R13 ;  /* 0x000000ffff0d7224 */ /* 0x000fe400078e0a0d */
[----:B------:R-:W-:Y:S01]  /*c8c0*/  IMAD.MOV.U32 R4, RZ, RZ, 0x1 ;  /* 0x00000001ff047424 */ /* 0x000fe200078e00ff */
[----:B------:R-:W-:Y:S02]  /*c8d0*/  LOP3.LUT R12, R12, R7, RZ, 0xc0, !PT ;  /* 0x000000070c0c7212 */ /* 0x000fe400078ec0ff */
[----:B----4-:R-:W-:Y:S01]  /*c8e0*/  ISETP.NE.AND P0, PT, R3, 0x1, PT ;  /* 0x000000010300780c */ /* 0x010fe20003f05270 */
[----:B------:R-:W-:-:S02]  /*c8f0*/  IMAD.MOV R3, RZ, RZ, -R0 ;  /* 0x000000ffff037224 */ /* 0x000fc400078e0a00 */
[----:B------:R-:W-:Y:S02]  /*c900*/  IMAD R0, R26, R0, R5 ;  /* 0x000000001a007224 */ /* 0x000fe400078e0205 */
[----:B---3--:R-:W-:-:S04]  /*c910*/  IMAD R3, R3, R30, R14 ;  /* 0x0000001e03037224 */ /* 0x008fc800078e020e */
[----:B------:R-:W-:Y:S01]  /*c920*/  IMAD R5, R3, R20, R12 ;  /* 0x0000001403057224 */ /* 0x000fe200078e020c */
[----:B------:R-:W-:-:S03]  /*c930*/  PRMT R3, R4, 0x7610, R3 ;  /* 0x0000761004037816 */ /* 0x000fc60000000003 */
[----:B--2---:R-:W-:-:S04]  /*c940*/  @P0 IMAD R21, R15, R13, R24 ;  /* 0x0000000d0f150224 */ /* 0x004fc800078e0218 */
[----:B------:R-:W-:-:S05]  /*c950*/  IMAD R0, R0, R31, R21 ;  /* 0x0000001f00007224 */ /* 0x000fca00078e0215 */
[----:B------:R-:W-:Y:S02]  /*c960*/  SEL R4, R5, R0, !P0 ;  /* 0x0000000005047207 */ /* 0x000fe40004000000 */
[----:B------:R-:W-:-:S03]  /*c970*/  SEL R0, R0, R5, !P0 ;  /* 0x0000000500007207 */ /* 0x000fc60004000000 */
[----:B------:R0:W-:Y:S04]  /*c980*/  STL [R1+0x4], R4 ;  /* 0x0000040401007387 */ /* 0x0001e80000100800 */
.L_x_350:
[----:B------:R2:W-:Y:S01]  /*c990*/  STL [R1], R0 ;  /* 0x0000000001007387 */ /* 0x0005e20000100800 */
[----:B------:R-:W-:-:S13]  /*c9a0*/  LOP3.LUT P0, RZ, R3, 0xff, RZ, 0xc0, !PT ;  /* 0x000000ff03ff7812 */ /* 0x000fda000780c0ff */
[----:B--2---:R-:W-:Y:S05]  /*c9b0*/  @P0 BRA `(.L_x_353) ;  /* 0xffffff4800c00947 */ /* 0x004fea000383ffff */
[----:B------:R-:W-:Y:S05]  /*c9c0*/  EXIT ;  /* 0x000000000000794d */ /* 0x000fea0003800000 */
.L_x_8:
[----:B0-----:R-:W-:Y:S01]  /*c9d0*/  ULDC.64 UR4, c[0x0][0x650] ;  /* 0x0001940000047ab9 */ /* 0x001fe20000000a00 */
[----:B------:R-:W-:Y:S01]  /*c9e0*/  PRMT R2, RZ, 0x7610, R2 ;  /* 0x00007610ff027816 */ /* 0x000fe20000000002 */
[----:B------:R-:W-:Y:S01]  /*c9f0*/  IMAD.MOV.U32 R12, RZ, RZ, -0x1 ;  /* 0xffffffffff0c7424 */ /* 0x000fe200078e00ff */
[----:B------:R-:W-:Y:S01]  /*ca00*/  ISETP.GE.U32.AND P0, PT, R23, UR4, PT ;  /* 0x0000000417007c0c */ /* 0x000fe2000bf06070 */
[----:B------:R-:W-:Y:S02]  /*ca10*/  IMAD.MOV.U32 R17, RZ, RZ, -0x1 ;  /* 0xffffffffff117424 */ /* 0x000fe400078e00ff */
[----:B------:R-:W-:Y:S01]  /*ca20*/  IMAD.MOV.U32 R13, RZ, RZ, -0x1 ;  /* 0xffffffffff0d7424 */ /* 0x000fe200078e00ff */
[----:B------:R-:W-:-:S13]  /*ca30*/  ISETP.GE.U32.AND.EX P0, PT, R22, UR5, PT, P0 ;  /* 0x0000000516007c0c */ /* 0x000fda000bf06100 */
[----:B------:R-:W-:Y:S05]  /*ca40*/  @P0 BRA `(.L_x_354) ;  /* 0x0000000400380947 */ /* 0x000fea0003800000 */
        /* <DEDUP_REMOVED lines=18> */
.L_x_355:
[----:B------:R-:W0:Y:S01]  /*cb70*/  LDC.64 R26, c[0x0][0x640] ;  /* 0x00019000ff1a7b82 */ /* 0x000e220000000a00 */
[-C--:B------:R-:W-:Y:S01]  /*cb80*/  SHF.R.U64 R16, R12, R6.reuse, R13 ;  /* 0x000000060c107219 */ /* 0x080fe2000000120d */
[----:B------:R-:W-:Y:S01]  /*cb90*/  IMAD.MOV.U32 R8, RZ, RZ, R23 ;  /* 0x000000ffff087224 */ /* 0x000fe200078e0017 */
[----:B------:R-:W-:Y:S01]  /*cba0*/  SHF.R.U32.HI R2, RZ, R6, R13 ;  /* 0x00000006ff027219 */ /* 0x000fe2000001160d */
[----:B------:R-:W-:Y:S01]  /*cbb0*/  IMAD.MOV.U32 R28, RZ, RZ, 0x1 ;  /* 0x00000001ff1c7424 */ /* 0x000fe200078e00ff */
        /* <DEDUP_REMOVED lines=9> */
[----:B0-----:R-:W-:-:S03]  /*cc50*/  ISETP.NE.U32.AND P0, PT, R26, RZ, PT ;  /* 0x000000ff1a00720c */ /* 0x001fc60003f05070 */
[----:B------:R-:W-:Y:S01]  /*cc60*/  IMAD.IADD R9, R9, 0x1, R11 ;  /* 0x0000000109097824 */ /* 0x000fe200078e020b */
[----:B------:R-:W-:Y:S02]  /*cc70*/  ISETP.NE.AND.EX P0, PT, R27, RZ, PT, P0 ;  /* 0x000000ff1b00720c */ /* 0x000fe40003f05300 */
[----:B------:R-:W0:Y:S02]  /*cc80*/  LDC R20, c[0x0][0x600] ;  /* 0x00018000ff147b82 */ /* 0x000e240000000800 */
[-CC-:B-1----:R-:W-:Y:S01]  /*cc90*/  SHF.R.U64 R6, R8, R10.reuse, R9.reuse ;  /* 0x0000000a08067219 */ /* 0x182fe20000001209 */
[----:B------:R-:W-:Y:S01]  /*cca0*/  IMAD.MOV.U32 R8, RZ, RZ, -0x1 ;  /* 0xffffffffff087424 */ /* 0x000fe200078e00ff */
[----:B------:R-:W-:-:S04]  /*ccb0*/  SHF.R.U32.HI R9, RZ, R10, R9 ;  /* 0x0000000aff097219 */ /* 0x000fc80000011609 */
[----:B------:R-:W1:Y:S01]  /*ccc0*/  LDC R21, c[0x0][0x648] ;  /* 0x00019200ff157b82 */ /* 0x000e620000000800 */
[-CC-:B--2---:R-:W-:Y:S02]  /*ccd0*/  SHF.R.U64 R17, R6, R12.reuse, R9.reuse ;  /* 0x0000000c06117219 */ /* 0x184fe40000001209 */
[----:B------:R-:W-:-:S05]  /*cce0*/  SHF.R.U32.HI R2, RZ, R12, R9 ;  /* 0x0000000cff027219 */ /* 0x000fca0000011609 */
[----:B------:R-:W2:Y:S01]  /*ccf0*/  LDC R24, c[0x0][0x638] ;  /* 0x00018e00ff187b82 */ /* 0x000ea20000000800 */
[-C--:B---3--:R-:W-:Y:S02]  /*cd00*/  SHF.L.U32 R8, R8, R25.reuse, RZ ;  /* 0x0000001908087219 */ /* 0x088fe400000006ff */
[-CC-:B------:R-:W-:Y:S02]  /*cd10*/  SHF.R.U64 R19, R17, R25.reuse, R2.reuse ;  /* 0x0000001911137219 */ /* 0x180fe40000001202 */
[----:B------:R-:W-:Y:S02]  /*cd20*/  LOP3.LUT R30, RZ, R8, RZ, 0x33, !PT ;  /* 0x00000008ff1e7212 */ /* 0x000fe400078e33ff */
[----:B------:R-:W-:Y:S01]  /*cd30*/  SHF.R.U32.HI R9, RZ, R25, R2 ;  /* 0x00000019ff097219 */ /* 0x000fe20000011602 */
[----:B------:R-:W3:Y:S01]  /*cd40*/  LDC R29, c[0x0][0x610] ;  /* 0x00018400ff1d7b82 */ /* 0x000ee20000000800 */
[----:B------:R-:W-:Y:S01]  /*cd50*/  IMAD.MOV.U32 R8, RZ, RZ, R19 ;  /* 0x000000ffff087224 */ /* 0x000fe200078e0013 */
[----:B------:R-:W-:Y:S06]  /*cd60*/  @!P0 BRA `(.L_x_356) ;  /* 0x0000000000288947 */ /* 0x000fec0003800000 */
        /* <DEDUP_REMOVED lines=10> */
.L_x_356:
[----:B------:R-:W4:Y:S01]  /*ce10*/  LDC R2, c[0x0][0x65c] ;  /* 0x00019700ff027b82 */ /* 0x000f220000000800 */
[----:B-1----:R-:W-:Y:S01]  /*ce20*/  SHF.R.U64 R5, R8, R21, R9 ;  /* 0x0000001508057219 */ /* 0x002fe20000001209 */
[----:B0-----:R-:W-:Y:S01]  /*ce30*/  VIADD R9, R20, 0xffffffff ;  /* 0xffffffff14097836 */ /* 0x001fe20000000000 */
[----:B------:R-:W-:Y:S01]  /*ce40*/  SHF.L.U32 R28, R28, R25, RZ ;  /* 0x000000191c1c7219 */ /* 0x000fe200000006ff */
[----:B------:R-:W-:Y:S02]  /*ce50*/  IMAD.MOV.U32 R13, RZ, RZ, R16 ;  /* 0x000000ffff0d7224 */ /* 0x000fe400078e0010 */
[----:B------:R-:W-:Y:S01]  /*ce60*/  IMAD.MOV R8, RZ, RZ, -R5 ;  /* 0x000000ffff087224 */ /* 0x000fe200078e0a05 */
[----:B----4-:R-:W-:Y:S02]  /*ce70*/  ISETP.NE.AND P0, PT, R2, 0x1, PT ;  /* 0x000000010200780c */ /* 0x010fe40003f05270 */
[----:B------:R-:W-:-:S11]  /*ce80*/  LOP3.LUT R2, R17, R30, RZ, 0xc0, !PT ;  /* 0x0000001e11027212 */ /* 0x000fd600078ec0ff */
[----:B------:R-:W-:Y:S02]  /*ce90*/  @P0 IMAD R3, R7, R14, R4 ;  /* 0x0000000e07030224 */ /* 0x000fe400078e0204 */
[----:B------:R-:W-:Y:S01]  /*cea0*/  IMAD R4, R28, R5, R2 ;  /* 0x000000051c047224 */ /* 0x000fe200078e0202 */
[----:B------:R-:W-:Y:S01]  /*ceb0*/  LOP3.LUT R5, R6, R9, RZ, 0xc0, !PT ;  /* 0x0000000906057212 */ /* 0x000fe200078ec0ff */
[----:B--2---:R-:W-:Y:S02]  /*cec0*/  IMAD R2, R8, R24, R19 ;  /* 0x0000001808027224 */ /* 0x004fe400078e0213 */
[----:B---3--:R-:W-:Y:S02]  /*ced0*/  IMAD R3, R4, R29, R3 ;  /* 0x0000001d04037224 */ /* 0x008fe400078e0203 */
[----:B------:R-:W-:Y:S02]  /*cee0*/  IMAD R12, R2, R20, R5 ;  /* 0x00000014020c7224 */ /* 0x000fe400078e0205 */
[----:B------:R-:W-:-:S03]  /*cef0*/  IMAD.MOV.U32 R4, RZ, RZ, 0x1 ;  /* 0x00000001ff047424 */ /* 0x000fc600078e00ff */
[----:B------:R-:W-:Y:S02]  /*cf00*/  SEL R17, R12, R3, !P0 ;  /* 0x000000030c117207 */ /* 0x000fe40004000000 */
[----:B------:R-:W-:Y:S02]  /*cf10*/  PRMT R2, R4, 0x7610, R2 ;  /* 0x0000761004027816 */ /* 0x000fe40000000002 */
[----:B------:R-:W-:-:S07]  /*cf20*/  SEL R12, R3, R12, !P0 ;  /* 0x0000000c030c7207 */ /* 0x000fce0004000000 */
.L_x_354:
[----:B------:R-:W-:-:S08]  /*cf30*/  NOP ;  /* 0x0000000000007918 */ /* 0x000fd00000000000 */
[----:B------:R-:W0:-:S00]  /*cf40*/  USETMAXREG.DEALLOC.CTAPOOL 0x28 ;  /* 0x00000028000079c8 */ /* 0x000e0000080e0500 */
[----:B0-----:R-:W-:-:S13]  /*cf50*/  ISETP.NE.AND P0, PT, R0, RZ, PT ;  /* 0x000000ff0000720c */ /* 0x001fda0003f05270 */
[----:B------:R-:W-:Y:S05]  /*cf60*/  @P0 EXIT ;  /* 0x000000000000094d */ /* 0x000fea0003800000 */
[----:B------:R-:W-:Y:S01]  /*cf70*/  LOP3.LUT P0, RZ, R2, 0xff, RZ, 0xc0, !PT ;  /* 0x000000ff02ff7812 */ /* 0x000fe2000780c0ff */
[----:B------:R-:W-:Y:S02]  /*cf80*/  IMAD.MOV.U32 R0, RZ, RZ, 0x1 ;  /* 0x00000001ff007424 */ /* 0x000fe400078e00ff */
[----:B------:R-:W-:-:S10]  /*cf90*/  IMAD.MOV.U32 R10, RZ, RZ, RZ ;  /* 0x000000ffff0a7224 */ /* 0x000fd400078e00ff */
[----:B------:R-:W-:Y:S05]  /*cfa0*/  @!P0 BRA `(.L_x_357) ;  /* 0x0000000c00488947 */ /* 0x000fea0003800000 */
[----:B------:R-:W0:Y:S01]  /*cfb0*/  LDC R0, c[0x0][0x28c] ;  /* 0x0000a300ff007b82 */ /* 0x000e220000000800 */
[----:B------:R-:W1:Y:S01]  /*cfc0*/  S2R R8, SR_CgaCtaId ;  /* 0x0000000000087919 */ /* 0x000e620000008800 */
[----:B------:R-:W-:Y:S01]  /*cfd0*/  ULDC UR5, c[0x0][0x600] ;  /* 0x0001800000057ab9 */ /* 0x000fe20000000800 */
[----:B------:R-:W-:Y:S01]  /*cfe0*/  ULDC UR4, c[0x0][0xc] ;  /* 0x0000030000047ab9 */ /* 0x000fe20000000800 */
[----:B------:R-:W-:Y:S01]  /*cff0*/  UIADD3 UR16, UR5, -0x1, URZ ;  /* 0xffffffff05107890 */ /* 0x000fe2000fffe03f */
[----:B------:R-:W-:Y:S01]  /*d000*/  BSSY B0, `(.L_x_357) ;  /* 0x00000cc000007945 */ /* 0x000fe20003800000 */
[----:B------:R-:W-:Y:S01]  /*d010*/  ULDC UR6, c[0x0][0x658] ;  /* 0x0001960000067ab9 */ /* 0x000fe20000000800 */
[----:B------:R-:W-:Y:S01]  /*d020*/  ULDC UR5, c[0x0][0x10] ;  /* 0x0000040000057ab9 */ /* 0x000fe20000000800 */
[----:B------:R-:W-:Y:S01]  /*d030*/  UMOV UR7, 0xffffffff ;  /* 0xffffffff00077882 */ /* 0x000fe20000000000 */
[----:B------:R-:W-:Y:S01]  /*d040*/  UMOV UR8, 0x1 ;  /* 0x0000000100087882 */ /* 0x000fe20000000000 */
[----:B------:R-:W-:Y:S01]  /*d050*/  UIMAD.WIDE.U32 UR4, UR4, UR5, URZ ;  /* 0x00000005040472a5 */ /* 0x000fe2000f8e003f */
[----:B------:R-:W-:Y:S01]  /*d060*/  IMAD.MOV.U32 R11, RZ, RZ, 0x1 ;  /* 0x00000001ff0b7424 */ /* 0x000fe200078e00ff */
[----:B------:R-:W-:Y:S01]  /*d070*/  USHF.L.U32 UR7, UR7, UR6, URZ ;  /* 0x0000000607077299 */ /* 0x000fe2000800063f */
[----:B------:R-:W-:Y:S01]  /*d080*/  LOP3.LUT R6, R18, 0x2, RZ, 0xfc, !PT ;  /* 0x0000000212067812 */ /* 0x000fe200078efcff */
[----:B------:R-:W-:Y:S01]  /*d090*/  USHF.L.U32 UR18, UR8, UR6, URZ ;  /* 0x0000000608127299 */ /* 0x000fe2000800063f */
[----:B------:R-:W-:Y:S01]  /*d0a0*/  IMAD.MOV.U32 R10, RZ, RZ, RZ ;  /* 0x000000ffff0a7224 */ /* 0x000fe200078e00ff */
[----:B------:R-:W-:Y:S01]  /*d0b0*/  ULOP3.LUT UR17, URZ, UR7, URZ, 0x33, !UPT ;  /* 0x000000073f117292 */ /* 0x000fe2000f8e333f */
[----:B------:R-:W-:Y:S01]  /*d0c0*/  ULDC UR6, c[0x0][0x14] ;  /* 0x0000050000067ab9 */ /* 0x000fe20000000800 */
[----:B------:R-:W-:Y:S01]  /*d0d0*/  ULDC.64 UR22, c[0x0][0x198] ;  /* 0x0000660000167ab9 */ /* 0x000fe20000000a00 */
[----:B------:R-:W-:-:S02]  /*d0e0*/  UIMAD.WIDE.U32 UR20, UR4, UR6, URZ ;  /* 0x00000006041472a5 */ /* 0x000fc4000f8e003f */
[----:B------:R-:W-:Y:S01]  /*d0f0*/  UIMAD UR13, UR5, UR6, URZ ;  /* 0x00000006050d72a4 */ /* 0x000fe2000f8e023f */
[----:B0-----:R-:W-:-:S03]  /*d100*/  VIADD R0, R0, 0xf ;  /* 0x0000000f00007836 */ /* 0x001fc60000000000 */
[----:B------:R-:W-:Y:S02]  /*d110*/  UIADD3 UR13, UR21, UR13, URZ ;  /* 0x0000000d150d7290 */ /* 0x000fe4000fffe03f */
[----:B------:R-:W-:-:S04]  /*d120*/  SHF.R.S32.HI R3, RZ, 0x1f, R0 ;  /* 0x0000001fff037819 */ /* 0x000fc80000011400 */
[----:B------:R-:W-:Y:S01]  /*d130*/  LEA.HI R3, R3, R0, RZ, 0x4 ;  /* 0x0000000003037211 */ /* 0x000fe200078f20ff */
[----:B------:R-:W-:Y:S01]  /*d140*/  IMAD.MOV.U32 R0, RZ, RZ, 0x1 ;  /* 0x00000001ff007424 */ /* 0x000fe200078e00ff */
[----:B-1----:R-:W-:Y:S02]  /*d150*/  LOP3.LUT R8, R8, 0x1, RZ, 0xc0, !PT ;  /* 0x0000000108087812 */ /* 0x002fe400078ec0ff */
[----:B------:R-:W-:-:S05]  /*d160*/  SHF.R.S32.HI R7, RZ, 0x4, R3 ;  /* 0x00000004ff077819 */ /* 0x000fca0000011403 */
[----:B------:R-:W-:-:S07]  /*d170*/  VIADD R9, R7, 0x1 ;  /* 0x0000000107097836 */ /* 0x000fce0000000000 */
.L_x_368:
[----:B------:R-:W-:-:S03]  /*d180*/  UMOV UR4, 0xffffffff ;  /* 0xffffffff00047882 */ /* 0x000fc60000000000 */
[----:B------:R-:W-:Y:S05]  /*d190*/  BRA.DIV UR4, `(.L_x_358) ;  /* 0x0000001604f87947 */ /* 0x000fea000b800000 */
[----:B------:R-:W-:-:S13]  /*d1a0*/  ELECT P6, URZ, PT ;  /* 0x00000000003f782f */ /* 0x000fda00038c0000 */
.L_x_395:
[----:B------:R-:W0:Y:S01]  /*d1b0*/  LDC R2, c[0x0][0x28c] ;  /* 0x0000a300ff027b82 */ /* 0x000e220000000800 */
[----:B------:R-:W-:Y:S01]  /*d1c0*/  BSSY B1, `(.L_x_359) ;  /* 0x000003b000017945 */ /* 0x000fe20003800000 */
[----:B0-----:R-:W-:-:S13]  /*d1d0*/  ISETP.LT.OR P6, PT, R2, 0x1, !P6 ;  /* 0x000000010200780c */ /* 0x001fda00077c1670 */
[----:B------:R-:W-:Y:S05]  /*d1e0*/  @P6 BRA `(.L_x_360) ;  /* 0x0000000000e06947 */ /* 0x000fea0003800000 */
[----:B------:R-:W-:Y:S02]  /*d1f0*/  IMAD R17, R17, 0x2, R8 ;  /* 0x0000000211117824 */ /* 0x000fe400078e0208 */
[----:B------:R-:W-:Y:S02]  /*d200*/  IMAD R14, R12, 0xc0, RZ ;  /* 0x000000c00c0e7824 */ /* 0x000fe400078e02ff */
[----:B------:R-:W-:Y:S02]  /*d210*/  IMAD.MOV.U32 R19, RZ, RZ, RZ ;  /* 0x000000ffff137224 */ /* 0x000fe400078e00ff */
[----:B------:R-:W-:Y:S02]  /*d220*/  IMAD.MOV.U32 R2, RZ, RZ, R9 ;  /* 0x000000ffff027224 */ /* 0x000fe400078e0009 */
[----:B------:R-:W-:Y:S02]  /*d230*/  IMAD.MOV.U32 R3, RZ, RZ, R0 ;  /* 0x000000ffff037224 */ /* 0x000fe400078e0000 */
[----:B------:R-:W-:-:S02]  /*d240*/  IMAD.MOV.U32 R5, RZ, RZ, R10 ;  /* 0x000000ffff057224 */ /* 0x000fc400078e000a */
[----:B------:R-:W-:-:S07]  /*d250*/  IMAD R17, R17, 0x50, RZ ;  /* 0x0000005011117824 */ /* 0x000fce00078e02ff */
.L_x_363:
[----:B------:R-:W0:Y:S01]  /*d260*/  S2R R15, SR_CgaCtaId ;  /* 0x00000000000f7919 */ /* 0x000e220000008800 */
[----:B------:R-:W-:Y:S01]  /*d270*/  MOV R4, 0x400 ;  /* 0x0000040000047802 */ /* 0x000fe20000000f00 */
[----:B------:R-:W1:Y:S03]  /*d280*/  S2R R12, SR_TID.X ;  /* 0x00000000000c7919 */ /* 0x000e660000002100 */
[----:B0-----:R-:W-:Y:S02]  /*d290*/  LEA R16, R15, R4, 0x18 ;  /* 0x000000040f107211 */ /* 0x001fe400078ec0ff */
[----:B------:R-:W-:Y:S02]  /*d2a0*/  SHF.L.U32 R4, R3, 0x1f, RZ ;  /* 0x0000001f03047819 */ /* 0x000fe400000006ff */
[----:B-1----:R-:W-:Y:S01]  /*d2b0*/  LOP3.LUT P1, RZ, R12, 0x7f, RZ, 0xc0, !PT ;  /* 0x0000007f0cff7812 */ /* 0x002fe2000782c0ff */
[----:B------:R-:W-:-:S04]  /*d2c0*/  IMAD R15, R5, 0x8, R16 ;  /* 0x00000008050f7824 */ /* 0x000fc800078e0210 */
[----:B------:R-:W0:Y:S08]  /*d2d0*/  SYNCS.PHASECHK.TRANS64.TRYWAIT P0, [R15+URZ+0xa0], R4 ;  /* 0x0000a0040f0075a7 */ /* 0x000e30000800017f */
[----:B------:R-:W1:Y:S01]  /*d2e0*/  @!P1 LDC R12, c[0x0][0x500] ;  /* 0x00014000ff0c9b82 */ /* 0x000e620000000800 */
[----:B0-----:R-:W-:Y:S05]  /*d2f0*/  @!P0 BRA `(.L_x_361) ;  /* 0x0000001400c08947 */ /* 0x001fea0003800000 */
.L_x_396:
[----:B0-----:R-:W-:Y:S01]  /*d300*/  PRMT R4, R6, 0x9910, RZ ;  /* 0x0000991006047816 */ /* 0x001fe200000000ff */
[----:B-1----:R0:W-:Y:S03]  /*d310*/  @!P1 SYNCS.ARRIVE.TRANS64 RZ, [R15+URZ], R12 ;  /* 0x0000000c0fff99a7 */ /* 0x0021e6000800003f */
[----:B------:R-:W-:-:S13]  /*d320*/  ISETP.NE.AND P0, PT, R4, 0x2, PT ;  /* 0x000000020400780c */ /* 0x000fda0003f05270 */
[----:B0-----:R-:W-:Y:S05]  /*d330*/  @P0 BRA `(.L_x_362) ;  /* 0x0000000000040947 */ /* 0x001fea0003800000 */
[----:B------:R-:W-:Y:S01]  /*d340*/  BPT.TRAP 0x1 ;  /* 0x000000040000795c */ /* 0x000fe20000300000 */
.L_x_362:
[----:B------:R-:W-:Y:S01]  /*d350*/  IMAD R4, R5, 0x2, R8 ;  /* 0x0000000205047824 */ /* 0x000fe200078e0208 */
[----:B------:R-:W-:Y:S01]  /*d360*/  R2UR UR9, R15 ;  /* 0x000000000f0972ca */ /* 0x000fe200000e0000 */
[--C-:B------:R-:W-:Y:S01]  /*d370*/  IMAD R12, R5, 0x1800, R16.reuse ;  /* 0x00001800050c7824 */ /* 0x100fe200078e0210 */
[----:B------:R-:W-:Y:S01]  /*d380*/  UIADD3 UR4, UP0, UR22, 0xf0, URZ ;  /* 0x000000f016047890 */ /* 0x000fe2000ff1e03f */
[----:B------:R-:W-:Y:S01]  /*d390*/  IMAD R4, R4, 0x500, RZ ;  /* 0x0000050004047824 */ /* 0x000fe200078e02ff */
[----:B------:R-:W-:Y:S01]  /*d3a0*/  R2UR UR11, R14 ;  /* 0x000000000e0b72ca */ /* 0x000fe200000e0000 */
[----:B------:R-:W-:Y:S01]  /*d3b0*/  VIADD R2, R2, 0xffffffff ;  /* 0xffffffff02027836 */ /* 0x000fe20000000000 */
[----:B------:R-:W-:Y:S01]  /*d3c0*/  R2UR UR5, R12 ;  /* 0x000000000c0572ca */ /* 0x000fe200000e0000 */
[----:B------:R-:W-:Y:S01]  /*d3d0*/  IMAD R4, R4, 0x2, R16 ;  /* 0x0000000204047824 */ /* 0x000fe200078e0210 */
[----:B------:R-:W-:Y:S01]  /*d3e0*/  R2UR UR10, R19 ;  /* 0x00000000130a72ca */ /* 0x000fe200000e0000 */
[----:B------:R-:W-:Y:S01]  /*d3f0*/  UIADD3 UR24, UP1, UR22, 0x1f0, URZ ;  /* 0x000001f016187890 */ /* 0x000fe2000ff3e03f */
[----:B------:R-:W-:Y:S01]  /*d400*/  R2UR UR12, R13 ;  /* 0x000000000d0c72ca */ /* 0x000fe200000e0000 */
[----:B------:R-:W-:Y:S01]  /*d410*/  VIADD R5, R5, 0x1 ;  /* 0x0000000105057836 */ /* 0x000fe20000000000 */
[----:B------:R-:W-:Y:S01]  /*d420*/  R2UR UR8, R4 ;  /* 0x00000000040872ca */ /* 0x000fe200000e0000 */
[----:B------:R-:W-:Y:S01]  /*d430*/  UIADD3.X UR25, URZ, UR23, URZ, UP1, !UPT ;  /* 0x000000173f197290 */ /* 0x000fe20008ffe43f */
[----:B------:R-:W-:Y:S01]  /*d440*/  R2UR UR19, R17 ;  /* 0x00000000111372ca */ /* 0x000fe200000e0000 */
[----:B------:R-:W-:Y:S01]  /*d450*/  UMOV UR6, 0x0 ;  /* 0x0000000000067882 */ /* 0x000fe20000000000 */
[----:B------:R-:W-:Y:S01]  /*d460*/  ISETP.GT.AND P1, PT, R2, 0x1, PT ;  /* 0x000000010200780c */ /* 0x000fe20003f24270 */
[----:B------:R-:W-:Y:S01]  /*d470*/  UMOV UR7, 0x10000000 ;  /* 0x1000000000077882 */ /* 0x000fe20000000000 */
[----:B------:R-:W-:Y:S01]  /*d480*/  ISETP.NE.AND P0, PT, R5, 0x14, PT ;  /* 0x000000140500780c */ /* 0x000fe20003f05270 */
[----:B------:R-:W-:Y:S01]  /*d490*/  UIADD3 UR14, UR5, 0x200, URZ ;  /* 0x00000200050e7890 */ /* 0x000fe2000fffe03f */
[----:B------:R-:W-:Y:S01]  /*d4a0*/  VIADD R19, R19, 0x10 ;  /* 0x0000001013137836 */ /* 0x000fe20000000000 */
[----:B------:R-:W-:Y:S01]  /*d4b0*/  UIADD3.X UR5, URZ, UR23, URZ, UP0, !UPT ;  /* 0x000000173f057290 */ /* 0x000fe200087fe43f */
[----:B------:R-:W-:Y:S01]  /*d4c0*/  SEL R4, RZ, 0x1, P0 ;  /* 0x00000001ff047807 */ /* 0x000fe20000000000 */
[----:B------:R-:W-:Y:S01]  /*d4d0*/  UMOV UR26, 0x30000 ;  /* 0x00030000001a7882 */ /* 0x000fe20000000000 */
[----:B------:R-:W-:Y:S01]  /*d4e0*/  SEL R5, R5, RZ, P0 ;  /* 0x000000ff05057207 */ /* 0x000fe20000000000 */
[----:B------:R-:W-:Y:S01]  /*d4f0*/  UIADD3 UR15, UR8, 0x1e200, URZ ;  /* 0x0001e200080f7890 */ /* 0x000fe2000fffe03f */
[----:B------:R-:W-:-:S02]  /*d500*/  LOP3.LUT R3, R3, R4, RZ, 0x3c, !PT ;  /* 0x0000000403037212 */ /* 0x000fc400078e3cff */
[----:B------:R-:W-:Y:S02]  /*d510*/  UMOV UR8, UR14 ;  /* 0x0000000e00087c82 */ /* 0x000fe40008000000 */
[----:B------:R0:W-:Y:S02]  /*d520*/  UTMALDG.3D [UR8], [UR4], desc[UR6] ;  /* 0x00000608040075b4 */ /* 0x0001e40008011000 */
[----:B0-----:R-:W-:Y:S01]  /*d530*/  UMOV UR8, UR15 ;  /* 0x0000000f00087c82 */ /* 0x001fe20008000000 */
[----:B------:R-:W-:Y:S02]  /*d540*/  UMOV UR11, UR19 ;  /* 0x00000013000b7c82 */ /* 0x000fe40008000000 */
[----:B------:R0:W-:Y:S02]  /*d550*/  UTMALDG.3D.MULTICAST [UR8], [UR24], UR26, desc[UR6] ;  /* 0x00000608180073b4 */ /* 0x0001e4000801181a */
[----:B0-----:R-:W-:Y:S05]  /*d560*/  @P1 BRA `(.L_x_363) ;  /* 0xfffffffc003c1947 */ /* 0x001fea000383ffff */
.L_x_360:
[----:B------:R-:W-:Y:S05]  /*d570*/  BSYNC B1 ;  /* 0x0000000000017941 */ /* 0x000fea0003800000 */
.L_x_359:
[----:B------:R-:W-:Y:S01]  /*d580*/  LOP3.LUT P1, RZ, R11, 0xff, RZ, 0xc0, !PT ;  /* 0x000000ff0bff7812 */ /* 0x000fe2000782c0ff */
[C---:B------:R-:W-:Y:S01]  /*d590*/  IMAD.IADD R10, R7.reuse, 0x1, R10 ;  /* 0x00000001070a7824 */ /* 0x040fe200078e020a */
[----:B------:R-:W-:Y:S01]  /*d5a0*/  ULDC.64 UR4, c[0x0][0x650] ;  /* 0x0001940000047ab9 */ /* 0x000fe20000000a00 */
[C---:B------:R-:W-:Y:S01]  /*d5b0*/  ISETP.GE.U32.AND P2, PT, R7.reuse, 0x14, PT ;  /* 0x000000140700780c */ /* 0x040fe20003f46070 */
[----:B------:R-:W-:Y:S01]  /*d5c0*/  BSSY B1, `(.L_x_364) ;  /* 0x000006d000017945 */ /* 0x000fe20003800000 */
[----:B------:R-:W-:Y:S01]  /*d5d0*/  IMAD.MOV.U32 R12, RZ, RZ, -0x1 ;  /* 0xffffffffff0c7424 */ /* 0x000fe200078e00ff */
[----:B------:R-:W-:Y:S01]  /*d5e0*/  ISETP.GT.U32.AND P0, PT, R10, 0x13, PT ;  /* 0x000000130a00780c */ /* 0x000fe20003f04070 */
[----:B------:R-:W-:Y:S01]  /*d5f0*/  IMAD.MOV.U32 R17, RZ, RZ, -0x1 ;  /* 0xffffffffff117424 */ /* 0x000fe200078e00ff */
[----:B------:R-:W-:Y:S01]  /*d600*/  PRMT R11, RZ, 0x7610, R11 ;  /* 0x00007610ff0b7816 */ /* 0x000fe2000000000b */
[----:B------:R-:W-:Y:S01]  /*d610*/  IMAD.MOV.U32 R13, RZ, RZ, -0x1 ;  /* 0xffffffffff0d7424 */ /* 0x000fe200078e00ff */
[----:B------:R-:W-:-:S03]  /*d620*/  ISETP.LT.U32.AND P0, PT, R7, 0x14, P0 ;  /* 0x000000140700780c */ /* 0x000fc60000701070 */
[----:B------:R-:W0:Y:S01]  /*d630*/  @P1 S2R R3, SR_CgaCtaId ;  /* 0x0000000000031919 */ /* 0x000e220000008800 */
[----:B------:R-:W-:-:S04]  /*d640*/  @P1 MOV R2, 0x400 ;  /* 0x0000040000021802 */ /* 0x000fc80000000f00 */
[----:B0-----:R-:W-:Y:S01]  /*d650*/  @P1 LEA R4, R3, R2, 0x18 ;  /* 0x0000000203041211 */ /* 0x001fe200078ec0ff */
[----:B------:R-:W-:-:S03]  /*d660*/  IMAD.WIDE.U32 R2, R10, -0x33333333, RZ ;  /* 0xcccccccd0a027825 */ /* 0x000fc600078e00ff */
[----:B------:R0:W-:Y:S01]  /*d670*/  @P1 SYNCS.ARRIVE.TRANS64.A1T0 RZ, [R4+URZ+0x158], RZ ;  /* 0x000158ff04ff19a7 */ /* 0x0001e2000810003f */
[----:B------:R-:W-:Y:S02]  /*d680*/  IADD3 R23, P1, R23, UR20, RZ ;  /* 0x0000001417177c10 */ /* 0x000fe4000ff3e0ff */
[----:B------:R-:W-:Y:S02]  /*d690*/  SHF.R.U32.HI R5, RZ, 0x4, R3 ;  /* 0x00000004ff057819 */ /* 0x000fe40000011603 */
[----:B------:R-:W-:Y:S02]  /*d6a0*/  SEL R3, RZ, 0x1, !P0 ;  /* 0x00000001ff037807 */ /* 0x000fe40004000000 */
[----:B------:R-:W-:Y:S01]  /*d6b0*/  IADD3.X R22, R22, UR13, RZ, P1, !PT ;  /* 0x0000000d16167c10 */ /* 0x000fe20008ffe4ff */
[----:B------:R-:W-:Y:S01]  /*d6c0*/  IMAD R10, R5, -0x14, R10 ;  /* 0xffffffec050a7824 */ /* 0x000fe200078e020a */
[----:B------:R-:W-:Y:S02]  /*d6d0*/  ISETP.GE.U32.AND P0, PT, R23, UR4, PT ;  /* 0x0000000417007c0c */ /* 0x000fe4000bf06070 */
[----:B------:R-:W-:-:S02]  /*d6e0*/  LOP3.LUT R0, R0, R3, RZ, 0x3c, !PT ;  /* 0x0000000300007212 */ /* 0x000fc400078e3cff */
[----:B------:R-:W-:Y:S02]  /*d6f0*/  ISETP.GE.U32.AND.EX P0, PT, R22, UR5, PT, P0 ;  /* 0x0000000516007c0c */ /* 0x000fe4000bf06100 */
[----:B------:R-:W-:Y:S02]  /*d700*/  @P2 LOP3.LUT R0, R0, 0x1, R5, 0x78, !PT ;  /* 0x0000000100002812 */ /* 0x000fe400078e7805 */
[----:B------:R-:W-:-:S09]  /*d710*/  PRMT R2, RZ, 0x7610, R2 ;  /* 0x00007610ff027816 */ /* 0x000fd20000000002 */
[----:B0-----:R-:W-:Y:S05]  /*d720*/  @P0 BRA `(.L_x_365) ;  /* 0x0000000400580947 */ /* 0x001fea0003800000 */
[----:B------:R-:W0:Y:S01]  /*d730*/  S2R R14, SR_CTAID.X ;  /* 0x00000000000e7919 */ /* 0x000e220000002500 */
[----:B------:R-:W-:Y:S01]  /*d740*/  ULDC.64 UR4, c[0x0][0x628] ;  /* 0x00018a0000047ab9 */ /* 0x000fe20000000a00 */
[----:B------:R-:W1:Y:S01]  /*d750*/  LDC R15, c[0x0][0x144] ;  /* 0x00005100ff0f7b82 */ /* 0x000e620000000800 */
[----:B------:R-:W-:Y:S01]  /*d760*/  ISETP.NE.U32.AND P0, PT, RZ, UR4, PT ;  /* 0x00000004ff007c0c */ /* 0x000fe2000bf05070 */
[----:B------:R-:W2:Y:S01]  /*d770*/  S2R R12, SR_CTAID.Y ;  /* 0x00000000000c7919 */ /* 0x000ea20000002600 */
[----:B------:R-:W-:Y:S01]  /*d780*/  ULDC UR7, c[0x0][0x630] ;  /* 0x00018c0000077ab9 */ /* 0x000fe20000000800 */
[----:B------:R-:W-:Y:S01]  /*d790*/  ULDC UR8, c[0x0][0x150] ;  /* 0x0000540000087ab9 */ /* 0x000fe20000000800 */
[----:B------:R-:W-:Y:S01]  /*d7a0*/  ISETP.NE.AND.EX P0, PT, RZ, UR5, PT, P0 ;  /* 0x00000005ff007c0c */ /* 0x000fe2000bf05300 */
[----:B------:R-:W-:Y:S02]  /*d7b0*/  IMAD.MOV.U32 R2, RZ, RZ, R23 ;  /* 0x000000ffff027224 */ /* 0x000fe400078e0017 */
[----:B------:R-:W-:Y:S01]  /*d7c0*/  IMAD.MOV.U32 R3, RZ, RZ, R22 ;  /* 0x000000ffff037224 */ /* 0x000fe200078e0016 */
[----:B0-----:R-:W-:-:S09]  /*d7d0*/  I2FP.F32.U32 R16, R14 ;  /* 0x0000000e00107245 */ /* 0x001fd20000201000 */
[----:B------:R-:W-:Y:S05]  /*d7e0*/  @!P0 BRA `(.L_x_366) ;  /* 0x0000000000288947 */ /* 0x000fea0003800000 */
[----:B------:R-:W-:Y:S02]  /*d7f0*/  ULDC UR6, c[0x0][0x634] ;  /* 0x00018d0000067ab9 */ /* 0x000fe40000000800 */
[----:B------:R-:W-:-:S05]  /*d800*/  IADD3 R3, P0, R23, UR6, RZ ;  /* 0x0000000617037c10 */ /* 0x000fca000ff1e0ff */
[----:B------:R-:W-:-:S04]  /*d810*/  IMAD.X R13, RZ, RZ, R22, P0 ;  /* 0x000000ffff0d7224 */ /* 0x000fc800000e0616 */
[----:B------:R-:W-:-:S04]  /*d820*/  IMAD.WIDE.U32 R4, R13, UR4, RZ ;  /* 0x000000040d047c25 */ /* 0x000fc8000f8e00ff */
[----:B------:R-:W-:-:S04]  /*d830*/  IMAD.WIDE.U32 R4, P0, R3, UR5, R4 ;  /* 0x0000000503047c25 */ /* 0x000fc8000f800004 */
[----:B------:R-:W-:-:S04]  /*d840*/  IMAD.WIDE.U32 R2, R3, UR4, RZ ;  /* 0x0000000403027c25 */ /* 0x000fc8000f8e00ff */
[----:B------:R-:W-:Y:S01]  /*d850*/  IMAD.MOV.U32 R2, RZ, RZ, R5 ;  /* 0x000000ffff027224 */ /* 0x000fe200078e0005 */
[----:B------:R-:W-:Y:S01]  /*d860*/  IADD3 RZ, P1, R3, R4, RZ ;  /* 0x0000000403ff7210 */ /* 0x000fe20007f3e0ff */
[----:B------:R-:W-:-:S04]  /*d870*/  IMAD.X R3, RZ, RZ, RZ, P0 ;  /* 0x000000ffff037224 */ /* 0x000fc800000e06ff */
[----:B------:R-:W-:-:S08]  /*d880*/  IMAD.WIDE.U32.X R2, R13, UR5, R2, P1 ;  /* 0x000000050d027c25 */ /* 0x000fd000088e0402 */
.L_x_366:
[----:B------:R-:W-:Y:S01]  /*d890*/  FMUL R16, R16, UR8 ;  /* 0x0000000810107c20 */ /* 0x000fe20008400000 */
[--C-:B------:R-:W-:Y:S01]  /*d8a0*/  SHF.R.U64 R13, R2, UR7, R3.reuse ;  /* 0x00000007020d7c19 */ /* 0x100fe20008001203 */
[----:B------:R-:W-:Y:S01]  /*d8b0*/  ULDC.64 UR4, c[0x0][0x620] ;  /* 0x0001880000047ab9 */ /* 0x000fe20000000a00 */
[----:B------:R-:W-:Y:S01]  /*d8c0*/  SHF.R.U32.HI R2, RZ, UR7, R3 ;  /* 0x00000007ff027c19 */ /* 0x000fe20008011603 */
[----:B------:R-:W-:Y:S01]  /*d8d0*/  IMAD.MOV.U32 R3, RZ, RZ, R22 ;  /* 0x000000ffff037224 */ /* 0x000fe200078e0016 */
[----:B------:R-:W-:Y:S01]  /*d8e0*/  IADD3 R17, P0, RZ, -R13, RZ ;  /* 0x8000000dff117210 */ /* 0x000fe20007f1e0ff */
[----:B------:R-:W0:Y:S01]  /*d8f0*/  F2I.U32.TRUNC.NTZ R16, R16 ;  /* 0x0000001000107305 */ /* 0x000e22000020f000 */
[----:B------:R-:W-:-:S03]  /*d900*/  ULDC.64 UR6, c[0x0][0x640] ;  /* 0x0001900000067ab9 */ /* 0x000fc60000000a00 */
[----:B------:R-:W-:Y:S01]  /*d910*/  IMAD.X R2, RZ, RZ, ~R2, P0 ;  /* 0x000000ffff027224 */ /* 0x000fe200000e0e02 */
[----:B------:R-:W-:-:S03]  /*d920*/  ISETP.NE.U32.AND P0, PT, RZ, UR6, PT ;  /* 0x00000006ff007c0c */ /* 0x000fc6000bf05070 */
[----:B------:R-:W-:Y:S01]  /*d930*/  IMAD R2, R2, UR4, RZ ;  /* 0x0000000402027c24 */ /* 0x000fe2000f8e02ff */
[----:B------:R-:W-:-:S03]  /*d940*/  ISETP.NE.AND.EX P0, PT, RZ, UR7, PT, P0 ;  /* 0x00000007ff007c0c */ /* 0x000fc6000bf05300 */
[C---:B------:R-:W-:Y:S01]  /*d950*/  IMAD R5, R17.reuse, UR5, R2 ;  /* 0x0000000511057c24 */ /* 0x040fe2000f8e0202 */
[----:B------:R-:W-:Y:S01]  /*d960*/  ULDC UR5, c[0x0][0x154] ;  /* 0x0000550000057ab9 */ /* 0x000fe20000000800 */
[----:B------:R-:W-:Y:S02]  /*d970*/  IMAD.MOV.U32 R2, RZ, RZ, R23 ;  /* 0x000000ffff027224 */ /* 0x000fe400078e0017 */
[----:B0-----:R-:W-:Y:S02]  /*d980*/  IMAD.MOV R4, RZ, RZ, -R16 ;  /* 0x000000ffff047224 */ /* 0x001fe400078e0a10 */
[----:B------:R-:W-:Y:S01]  /*d990*/  IMAD.WIDE.U32 R2, R17, UR4, R2 ;  /* 0x0000000411027c25 */ /* 0x000fe2000f8e0002 */
[----:B------:R-:W-:-:S03]  /*d9a0*/  ULDC UR4, c[0x0][0x618] ;  /* 0x0001860000047ab9 */ /* 0x000fc60000000800 */
[----:B-1----:R-:W-:Y:S01]  /*d9b0*/  IMAD R14, R15, R4, R14 ;  /* 0x000000040f0e7224 */ /* 0x002fe200078e020e */
[----:B--2---:R-:W-:Y:S01]  /*d9c0*/  I2FP.F32.U32 R4, R12 ;  /* 0x0000000c00047245 */ /* 0x004fe20000201000 */
[----:B------:R-:W0:Y:S01]  /*d9d0*/  LDC R15, c[0x0][0x148] ;  /* 0x00005200ff0f7b82 */ /* 0x000e220000000800 */
[----:B------:R-:W-:-:S03]  /*d9e0*/  IMAD.IADD R3, R3, 0x1, R5 ;  /* 0x0000000103037824 */ /* 0x000fc600078e0205 */
[----:B------:R-:W-:Y:S02]  /*d9f0*/  FMUL R4, R4, UR5 ;  /* 0x0000000504047c20 */ /* 0x000fe40008400000 */
[--C-:B------:R-:W-:Y:S02]  /*da00*/  SHF.R.U64 R16, R2, UR4, R3.reuse ;  /* 0x0000000402107c19 */ /* 0x100fe40008001203 */
[----:B------:R-:W-:Y:S01]  /*da10*/  SHF.R.U32.HI R3, RZ, UR4, R3 ;  /* 0x00000004ff037c19 */ /* 0x000fe20008011603 */
[----:B------:R1:W2:Y:S01]  /*da20*/  F2I.U32.TRUNC.NTZ R20, R4 ;  /* 0x0000000400147305 */ /* 0x0002a2000020f000 */
[----:B------:R-:W-:Y:S02]  /*da30*/  ULDC UR4, c[0x0][0x608] ;  /* 0x0001820000047ab9 */ /* 0x000fe40000000800 */
[--C-:B------:R-:W-:Y:S02]  /*da40*/  SHF.R.U64 R19, R16, UR4, R3.reuse ;  /* 0x0000000410137c19 */ /* 0x100fe40008001203 */
[----:B------:R-:W-:Y:S01]  /*da50*/  SHF.R.U32.HI R2, RZ, UR4, R3 ;  /* 0x00000004ff027c19 */ /* 0x000fe20008011603 */
[----:B------:R-:W-:-:S03]  /*da60*/  ULDC UR4, c[0x0][0x658] ;  /* 0x0001960000047ab9 */ /* 0x000fc60000000800 */
[--C-:B------:R-:W-:Y:S02]  /*da70*/  SHF.R.U64 R17, R19, UR4, R2.reuse ;  /* 0x0000000413117c19 */ /* 0x100fe40008001202 */
[----:B------:R-:W-:-:S03]  /*da80*/  SHF.R.U32.HI R21, RZ, UR4, R2 ;  /* 0x00000004ff157c19 */ /* 0x000fc60008011602 */
[----:B------:R-:W-:Y:S02]  /*da90*/  IMAD.MOV.U32 R2, RZ, RZ, R17 ;  /* 0x000000ffff027224 */ /* 0x000fe400078e0011 */
[----:B------:R-:W-:Y:S01]  /*daa0*/  IMAD.MOV.U32 R3, RZ, RZ, R21 ;  /* 0x000000ffff037224 */ /* 0x000fe200078e0015 */
[----:B-12---:R-:W-:Y:S06]  /*dab0*/  @!P0 BRA `(.L_x_367) ;  /* 0x0000000000288947 */ /* 0x006fec0003800000 */
        /* <DEDUP_REMOVED lines=10> */
.L_x_367:
[----:B------:R-:W1:Y:S01]  /*db60*/  LDC R4, c[0x0][0x65c] ;  /* 0x00019700ff047b82 */ /* 0x000e620000000800 */
[----:B------:R-:W-:Y:S01]  /*db70*/  ULDC UR4, c[0x0][0x648] ;  /* 0x0001920000047ab9 */ /* 0x000fe20000000800 */
[----:B------:R-:W-:Y:S01]  /*db80*/  LOP3.LUT R19, R19, UR17, RZ, 0xc0, !PT ;  /* 0x0000001113137c12 */ /* 0x000fe2000f8ec0ff */
[----:B------:R-:W-:Y:S01]  /*db90*/  IMAD.MOV R20, RZ, RZ, -R20 ;  /* 0x000000ffff147224 */ /* 0x000fe200078e0a14 */
[----:B------:R-:W-:Y:S01]  /*dba0*/  SHF.R.U64 R2, R2, UR4, R3 ;  /* 0x0000000402027c19 */ /* 0x000fe20008001203 */
[----:B------:R-:W-:Y:S01]  /*dbb0*/  ULDC UR4, c[0x0][0x638] ;  /* 0x00018e0000047ab9 */ /* 0x000fe20000000800 */
[----:B------:R-:W-:Y:S01]  /*dbc0*/  LOP3.LUT R16, R16, UR16, RZ, 0xc0, !PT ;  /* 0x0000001010107c12 */ /* 0x000fe2000f8ec0ff */
[----:B------:R-:W-:Y:S02]  /*dbd0*/  ULDC UR5, c[0x0][0x610] ;  /* 0x0001840000057ab9 */ /* 0x000fe40000000800 */
[----:B------:R-:W-:Y:S01]  /*dbe0*/  IMAD R19, R2, UR18, R19 ;  /* 0x0000001202137c24 */ /* 0x000fe2000f8e0213 */
[----:B-1----:R-:W-:Y:S01]  /*dbf0*/  ISETP.NE.AND P0, PT, R4, 0x1, PT ;  /* 0x000000010400780c */ /* 0x002fe20003f05270 */
[----:B------:R-:W-:-:S02]  /*dc00*/  IMAD.MOV R4, RZ, RZ, -R2 ;  /* 0x000000ffff047224 */ /* 0x000fc400078e0a02 */
[----:B------:R-:W-:Y:S02]  /*dc10*/  IMAD.MOV.U32 R2, RZ, RZ, 0x1 ;  /* 0x00000001ff027424 */ /* 0x000fe400078e00ff */
[----:B------:R-:W-:Y:S01]  /*dc20*/  IMAD R17, R4, UR4, R17 ;  /* 0x0000000404117c24 */ /* 0x000fe2000f8e0211 */
[----:B------:R-:W-:-:S03]  /*dc30*/  ULDC UR4, c[0x0][0x600] ;  /* 0x0001800000047ab9 */ /* 0x000fc60000000800 */
[----:B------:R-:W-:-:S04]  /*dc40*/  IMAD R3, R17, UR4, R16 ;  /* 0x0000000411037c24 */ /* 0x000fc8000f8e0210 */
[----:B0-----:R-:W-:-:S04]  /*dc50*/  @P0 IMAD R14, R15, R20, R12 ;  /* 0x000000140f0e0224 */ /* 0x001fc800078e020c */
[----:B------:R-:W-:-:S05]  /*dc60*/  IMAD R14, R19, UR5, R14 ;  /* 0x00000005130e7c24 */ /* 0x000fca000f8e020e */
[----:B------:R-:W-:Y:S02]  /*dc70*/  SEL R17, R3, R14, !P0 ;  /* 0x0000000e03117207 */ /* 0x000fe40004000000 */
[----:B------:R-:W-:-:S07]  /*dc80*/  SEL R12, R14, R3, !P0 ;  /* 0x000000030e0c7207 */ /* 0x000fce0004000000 */
.L_x_365:
[----:B------:R-:W-:Y:S05]  /*dc90*/  BSYNC B1 ;  /* 0x0000000000017941 */ /* 0x000fea0003800000 */
.L_x_364:
[----:B------:R-:W-:-:S13]  /*dca0*/  LOP3.LUT P0, RZ, R2, 0xff, RZ, 0xc0, !PT ;  /* 0x000000ff02ff7812 */ /* 0x000fda000780c0ff */
[----:B------:R-:W-:Y:S05]  /*dcb0*/  @P0 BRA `(.L_x_368) ;  /* 0xfffffff400300947 */ /* 0x000fea000383ffff */
[----:B------:R-:W-:Y:S05]  /*dcc0*/  BSYNC B0 ;  /* 0x0000000000007941 */ /* 0x000fea0003800000 */
.L_x_357:
[----:B------:R-:W-:-:S03]  /*dcd0*/  UMOV UR4, 0xffffffff ;  /* 0xffffffff00047882 */ /* 0x000fc60000000000 */
[----:B------:R-:W-:Y:S05]  /*dce0*/  BRA.DIV UR4, `(.L_x_369) ;  /* 0x0000000e04587947 */ /* 0x000fea000b800000 */
[----:B------:R-:W-:-:S13]  /*dcf0*/  ELECT P6, URZ, PT ;  /* 0x00000000003f782f */ /* 0x000fda00038c0000 */
.L_x_399:
[----:B------:R-:W-:Y:S04]  /*dd00*/  BSSY B0, `(.L_x_370) ;  /* 0x00000bb000007945 */ /* 0x000fe80003800000 */
[----:B------:R-:W-:Y:S05]  /*dd10*/  @!P6 BRA `(.L_x_371) ;  /* 0x0000000800e4e947 */ /* 0x000fea0003800000 */
[----:B------:R-:W-:-:S04]  /*dd20*/  LOP3.LUT R18, R18, 0x2, RZ, 0xfc, !PT ;  /* 0x0000000212127812 */ /* 0x000fc800078efcff */
[----:B------:R-:W-:-:S13]  /*dd30*/  ISETP.NE.AND P0, PT, R18, 0x3, PT ;  /* 0x000000031200780c */ /* 0x000fda0003f05270 */
[----:B------:R-:W-:Y:S05]  /*dd40*/  @!P0 BRA `(.L_x_372) ;  /* 0x0000000000048947 */ /* 0x000fea0003800000 */
[----:B------:R-:W-:Y:S01]  /*dd50*/  BPT.TRAP 0x1 ;  /* 0x000000040000795c */ /* 0x000fe20000300000 */
.L_x_372:
[----:B------:R-:W0:Y:S01]  /*dd60*/  S2R R3, SR_CgaCtaId ;  /* 0x0000000000037919 */ /* 0x000e220000008800 */
[----:B------:R-:W-:-:S04]  /*dd70*/  MOV R2, 0x400 ;  /* 0x0000040000027802 */ /* 0x000fc80000000f00 */
[----:B0-----:R-:W-:Y:S02]  /*dd80*/  LEA R3, R3, R2, 0x18 ;  /* 0x0000000203037211 */ /* 0x001fe400078ec0ff */
[----:B------:R-:W-:-:S03]  /*dd90*/  SHF.L.U32 R2, R0, 0x1f, RZ ;  /* 0x0000001f00027819 */ /* 0x000fc600000006ff */
[----:B------:R-:W-:-:S04]  /*dda0*/  VIADD R3, R3, 0xa0 ;  /* 0x000000a003037836 */ /* 0x000fc80000000000 */
[C---:B------:R-:W-:Y:S02]  /*ddb0*/  IMAD R7, R10.reuse, 0x8, R3 ;  /* 0x000000080a077824 */ /* 0x040fe400078e0203 */
[----:B------:R-:W-:Y:S02]  /*ddc0*/  VIADD R10, R10, 0x1 ;  /* 0x000000010a0a7836 */ /* 0x000fe40000000000 */
[----:B------:R-:W0:Y:S03]  /*ddd0*/  SYNCS.PHASECHK.TRANS64.TRYWAIT P0, [R7+URZ], R2 ;  /* 0x00000002070075a7 */ /* 0x000e26000800017f */
[----:B------:R-:W-:-:S04]  /*dde0*/  ISETP.NE.AND P1, PT, R10, 0x14, PT ;  /* 0x000000140a00780c */ /* 0x000fc80003f25270 */
[----:B------:R-:W-:Y:S02]  /*ddf0*/  SEL R5, RZ, 0x1, P1 ;  /* 0x00000001ff057807 */ /* 0x000fe40000800000 */
[----:B------:R-:W-:Y:S02]  /*de00*/  SEL R10, R10, RZ, P1 ;  /* 0x000000ff0a0a7207 */ /* 0x000fe40000800000 */
[----:B------:R-:W-:-:S03]  /*de10*/  LOP3.LUT R5, R0, R5, RZ, 0x3c, !PT ;  /* 0x0000000500057212 */ /* 0x000fc600078e3cff */
[----:B------:R-:W-:Y:S01]  /*de20*/  IMAD R9, R10, 0x8, R3 ;  /* 0x000000080a097824 */ /* 0x000fe200078e0203 */
[----:B------:R-:W-:Y:S01]  /*de30*/  SHF.L.U32 R4, R5, 0x1f, RZ ;  /* 0x0000001f05047819 */ /* 0x000fe200000006ff */
[----:B0-----:R-:W-:Y:S06]  /*de40*/  @!P0 BRA `(.L_x_373) ;  /* 0x0000000c00208947 */ /* 0x001fec0003800000 */
.L_x_400:
[----:B------:R-:W1:Y:S01]  /*de50*/  SYNCS.PHASECHK.TRANS64.TRYWAIT P0, [R9+URZ], R4 ;  /* 0x00000004090075a7 */ /* 0x000e62000800017f */
[----:B------:R-:W-:-:S05]  /*de60*/  VIADD R0, R10, 0x1 ;  /* 0x000000010a007836 */ /* 0x000fca0000000000 */
[----:B------:R-:W-:-:S04]  /*de70*/  ISETP.NE.AND P1, PT, R0, 0x14, PT ;  /* 0x000000140000780c */ /* 0x000fc80003f25270 */
[----:B0-----:R-:W-:Y:S02]  /*de80*/  SEL R2, RZ, 0x1, P1 ;  /* 0x00000001ff027807 */ /* 0x001fe40000800000 */
[----:B------:R-:W-:Y:S02]  /*de90*/  SEL R0, R0, RZ, P1 ;  /* 0x000000ff00007207 */ /* 0x000fe40000800000 */
[----:B------:R-:W-:-:S03]  /*dea0*/  LOP3.LUT R7, R5, R2, RZ, 0x3c, !PT ;  /* 0x0000000205077212 */ /* 0x000fc600078e3cff */
[----:B------:R-:W-:Y:S01]  /*deb0*/  IMAD R6, R0, 0x8, R3 ;  /* 0x0000000800067824 */ /* 0x000fe200078e0203 */
[----:B------:R-:W-:Y:S01]  /*dec0*/  SHF.L.U32 R5, R7, 0x1f, RZ ;  /* 0x0000001f07057819 */ /* 0x000fe200000006ff */
[----:B-1----:R-:W-:Y:S06]  /*ded0*/  @!P0 BRA `(.L_x_374) ;  /* 0x0000000c00108947 */ /* 0x002fec0003800000 */
.L_x_401:
[----:B------:R-:W1:Y:S01]  /*dee0*/  SYNCS.PHASECHK.TRANS64.TRYWAIT P0, [R6+URZ], R5 ;  /* 0x00000005060075a7 */ /* 0x000e62000800017f */
[----:B------:R-:W-:-:S05]  /*def0*/  VIADD R0, R0, 0x1 ;  /* 0x0000000100007836 */ /* 0x000fca0000000000 */
[----:B------:R-:W-:-:S04]  /*df00*/  ISETP.NE.AND P1, PT, R0, 0x14, PT ;  /* 0x000000140000780c */ /* 0x000fc80003f25270 */
[----:B------:R-:W-:Y:S02]  /*df10*/  SEL R2, RZ, 0x1, P1 ;  /* 0x00000001ff027807 */ /* 0x000fe40000800000 */
[----:B------:R-:W-:Y:S02]  /*df20*/  SEL R0, R0, RZ, P1 ;  /* 0x000000ff00007207 */ /* 0x000fe40000800000 */
[----:B------:R-:W-:-:S03]  /*df30*/  LOP3.LUT R7, R7, R2, RZ, 0x3c, !PT ;  /* 0x0000000207077212 */ /* 0x000fc600078e3cff */
[----:B0-----:R-:W-:Y:S01]  /*df40*/  IMAD R9, R0, 0x8, R3 ;  /* 0x0000000800097824 */ /* 0x001fe200078e0203 */
[----:B------:R-:W-:Y:S01]  /*df50*/  SHF.L.U32 R4, R7, 0x1f, RZ ;  /* 0x0000001f07047819 */ /* 0x000fe200000006ff */
[----:B-1----:R-:W-:Y:S06]  /*df60*/  @!P0 BRA `(.L_x_375) ;  /* 0x0000000c00008947 */ /* 0x002fec0003800000 */
.L_x_402:
        /* <DEDUP_REMOVED lines=9> */
.L_x_403:
        /* <DEDUP_REMOVED lines=9> */
.L_x_404:
        /* <DEDUP_REMOVED lines=9> */
.L_x_405:
        /* <DEDUP_REMOVED lines=9> */
.L_x_406:
        /* <DEDUP_REMOVED lines=9> */
.L_x_407:
        /* <DEDUP_REMOVED lines=9> */
.L_x_408:
        /* <DEDUP_REMOVED lines=9> */
.L_x_409:
        /* <DEDUP_REMOVED lines=9> */
.L_x_410:
        /* <DEDUP_REMOVED lines=9> */
.L_x_411:
        /* <DEDUP_REMOVED lines=9> */
.L_x_412:
        /* <DEDUP_REMOVED lines=9> */
.L_x_413:
        /* <DEDUP_REMOVED lines=9> */
.L_x_414:
        /* <DEDUP_REMOVED lines=9> */
.L_x_415:
        /* <DEDUP_REMOVED lines=9> */
.L_x_416:
        /* <DEDUP_REMOVED lines=9> */
.L_x_417:
[----:B------:R-:W1:Y:S01]  /*e7e0*/  SYNCS.PHASECHK.TRANS64.TRYWAIT P0, [R6+URZ], R5 ;  /* 0x00000005060075a7 */ /* 0x000e62000800017f */
[----:B------:R-:W-:-:S05]  /*e7f0*/  VIADD R0, R0, 0x1 ;  /* 0x0000000100007836 */ /* 0x000fca0000000000 */
[----:B------:R-:W-:-:S04]  /*e800*/  ISETP.NE.AND P1, PT, R0, 0x14, PT ;  /* 0x000000140000780c */ /* 0x000fc80003f25270 */
[----:B------:R-:W-:Y:S02]  /*e810*/  SEL R2, RZ, 0x1, P1 ;  /* 0x00000001ff027807 */ /* 0x000fe40000800000 */
[----:B------:R-:W-:Y:S02]  /*e820*/  SEL R0, R0, RZ, P1 ;  /* 0x000000ff00007207 */ /* 0x000fe40000800000 */
[----:B------:R-:W-:Y:S01]  /*e830*/  LOP3.LUT R2, R7, R2, RZ, 0x3c, !PT ;  /* 0x0000000207027212 */ /* 0x000fe200078e3cff */
[----:B-1----:R-:W-:Y:S06]  /*e840*/  @!P0 BRA `(.L_x_391) ;  /* 0x0000000800088947 */ /* 0x002fec0003800000 */
.L_x_418:
[----:B------:R-:W-:Y:S01]  /*e850*/  IMAD R3, R0, 0x8, R3 ;  /* 0x0000000800037824 */ /* 0x000fe200078e0203 */
[----:B------:R-:W-:-:S07]  /*e860*/  SHF.L.U32 R0, R2, 0x1f, RZ ;  /* 0x0000001f02007819 */ /* 0x000fce00000006ff */
.L_x_392:
[----:B--2---:R2:W3:Y:S02]  /*e870*/  SYNCS.PHASECHK.TRANS64.TRYWAIT P0, [R3+URZ], R0 ;  /* 0x00000000030075a7 */ /* 0x0044e4000800017f */
[----:B---3--:R-:W-:Y:S05]  /*e880*/  @!P0 NANOSLEEP.SYNCS 0x989680 ;  /* 0x009896800000895d */ /* 0x008fea0003900000 */
[----:B------:R-:W3:Y:S02]  /*e890*/  @!P0 SYNCS.PHASECHK.TRANS64 P0, [R3+URZ], R0 ;  /* 0x00000000030085a7 */ /* 0x000ee4000800007f */
[----:B---3--:R-:W-:Y:S05]  /*e8a0*/  @!P0 BRA `(.L_x_392) ;  /* 0xfffffffc00f08947 */ /* 0x008fea000383ffff */
.L_x_371:
[----:B------:R-:W-:Y:S05]  /*e8b0*/  BSYNC B0 ;  /* 0x0000000000007941 */ /* 0x000fea0003800000 */
.L_x_370:
[----:B------:R-:W-:Y:S05]  /*e8c0*/  EXIT ;  /* 0x000000000000794d */ /* 0x000fea0003800000 */
.L_x_22:
[----:B--2---:R2:W3:Y:S02]  /*e8d0*/  SYNCS.PHASECHK.TRANS64.TRYWAIT P1, [R3+URZ], R0 ;  /* 0x00000000030075a7 */ /* 0x0044e4000802017f */
[----:B---3--:R-:W-:Y:S05]  /*e8e0*/  @!P1 NANOSLEEP.SYNCS 0x989680 ;  /* 0x009896800000995d */ /* 0x008fea0003900000 */
[----:B------:R-:W3:Y:S02]  /*e8f0*/  @!P1 SYNCS.PHASECHK.TRANS64 P1, [R3+URZ], R0 ;  /* 0x00000000030095a7 */ /* 0x000ee4000802007f */
[----:B---3--:R-:W-:Y:S05]  /*e900*/  @!P1 BRA `(.L_x_22) ;  /* 0xfffffffc00f09947 */ /* 0x008fea000383ffff */
[----:B------:R-:W-:Y:S05]  /*e910*/  BRA `(.L_x_21) ;  /* 0xffffff2c00a47947 */ /* 0x000fea000383ffff */
.L_x_27:
[----:B-1----:R-:W-:-:S04]  /*e920*/  IMAD.U32 R6, RZ, RZ, UR7 ;  /* 0x00000007ff067e24 */ /* 0x002fc8000f8e00ff */
[----:B------:R1:W2:Y:S03]  /*e930*/  SYNCS.PHASECHK.TRANS64.TRYWAIT P1, [R6+URZ], R5 ;  /* 0x00000005060075a7 */ /* 0x0002a6000802017f */
[----:B--2---:R-:W-:Y:S05]  /*e940*/  @!P1 NANOSLEEP.SYNCS 0x989680 ;  /* 0x009896800000995d */ /* 0x004fea0003900000 */
[----:B------:R-:W2:Y:S02]  /*e950*/  @!P1 SYNCS.PHASECHK.TRANS64 P1, [R6+URZ], R5 ;  /* 0x00000005060095a7 */ /* 0x000ea4000802007f */
[----:B--2---:R-:W-:Y:S05]  /*e960*/  @!P1 BRA `(.L_x_27) ;  /* 0xfffffffc00ec9947 */ /* 0x004fea000383ffff */
[----:B------:R-:W-:Y:S05]  /*e970*/  BRA `(.L_x_26) ;  /* 0xffffff3000f87947 */ /* 0x000fea000383ffff */
.L_x_358:
[----:B------:R-:W-:Y:S01]  /*e980*/  BSSY B1, `(.L_x_393) ;  /* 0x0000006000017945 */ /* 0x000fe20003800000 */
[----:B------:R-:W-:-:S07]  /*e990*/  IMAD.MOV.U32 R15, RZ, RZ, -0x1 ;  /* 0xffffffffff0f7424 */ /* 0x000fce00078e00ff */
[----:B------:R-:W-:Y:S05]  /*e9a0*/  WARPSYNC.COLLECTIVE R15, `(.L_x_394) ;  /* 0x000000000f0c7348 */ /* 0x000fea0003c00000 */
[----:B------:R-:W-:Y:S02]  /*e9b0*/  ELECT P6, UR62, PT ;  /* 0x00000000003e782f */ /* 0x000fe400038c0000 */
[----:B------:R-:W-:Y:S01]  /*e9c0*/  MOV R14, UR62 ;  /* 0x0000003e000e7c02 */ /* 0x000fe20008000f00 */
[----:B------:R-:W-:Y:S10]  /*e9d0*/  ENDCOLLECTIVE ;  /* 0x000000000000791b */ /* 0x000ff40003800000 */
.L_x_394:
[----:B------:R-:W-:Y:S05]  /*e9e0*/  BSYNC B1 ;  /* 0x0000000000017941 */ /* 0x000fea0003800000 */
.L_x_393:
[----:B------:R-:W-:Y:S05]  /*e9f0*/  BRA `(.L_x_395) ;  /* 0xffffffe400ec7947 */ /* 0x000fea000383ffff */
.L_x_361:
[----:B0-----:R0:W2:Y:S02]  /*ea00*/  SYNCS.PHASECHK.TRANS64.TRYWAIT P0, [R15+URZ+0xa0], R4 ;  /* 0x0000a0040f0075a7 */ /* 0x0010a4000800017f */
[----:B--2---:R-:W-:Y:S05]  /*ea10*/  @!P0 NANOSLEEP.SYNCS 0x989680 ;  /* 0x009896800000895d */ /* 0x004fea0003900000 */
[----:B------:R-:W2:Y:S02]  /*ea20*/  @!P0 SYNCS.PHASECHK.TRANS64 P0, [R15+URZ+0xa0], R4 ;  /* 0x0000a0040f0085a7 */ /* 0x000ea4000800007f */
[----:B--2---:R-:W-:Y:S05]  /*ea30*/  @!P0 BRA `(.L_x_361) ;  /* 0xfffffffc00f08947 */ /* 0x004fea000383ffff */
[----:B------:R-:W-:Y:S05]  /*ea40*/  BRA `(.L_x_396) ;  /* 0xffffffe8002c7947 */ /* 0x000fea000383ffff */
.L_x_369:
[----:B------:R-:W-:Y:S01]  /*ea50*/  BSSY B0, `(.L_x_397) ;  /* 0x0000006000007945 */ /* 0x000fe20003800000 */
[----:B------:R-:W-:-:S07]  /*ea60*/  IMAD.MOV.U32 R15, RZ, RZ, -0x1 ;  /* 0xffffffffff0f7424 */ /* 0x000fce00078e00ff */
[----:B------:R-:W-:Y:S05]  /*ea70*/  WARPSYNC.COLLECTIVE R15, `(.L_x_398) ;  /* 0x000000000f0c7348 */ /* 0x000fea0003c00000 */
[----:B------:R-:W-:Y:S02]  /*ea80*/  ELECT P6, UR62, PT ;  /* 0x00000000003e782f */ /* 0x000fe400038c0000 */
[----:B------:R-:W-:Y:S01]  /*ea90*/  MOV R14, UR62 ;  /* 0x0000003e000e7c02 */ /* 0x000fe20008000f00 */
[----:B------:R-:W-:Y:S10]  /*eaa0*/  ENDCOLLECTIVE ;  /* 0x000000000000791b */ /* 0x000ff40003800000 */
.L_x_398:
[----:B------:R-:W-:Y:S05]  /*eab0*/  BSYNC B0 ;  /* 0x0000000000007941 */ /* 0x000fea0003800000 */
.L_x_397:
[----:B------:R-:W-:Y:S05]  /*eac0*/  BRA `(.L_x_399) ;  /* 0xfffffff0008c7947 */ /* 0x000fea000383ffff */
.L_x_373:
[----:B0-----:R0:W1:Y:S02]  /*ead0*/  SYNCS.PHASECHK.TRANS64.TRYWAIT P0, [R7+URZ], R2 ;  /* 0x00000002070075a7 */ /* 0x001064000800017f */
[----:B-1----:R-:W-:Y:S05]  /*eae0*/  @!P0 NANOSLEEP.SYNCS 0x989680 ;  /* 0x009896800000895d */ /* 0x002fea0003900000 */
[----:B------:R-:W1:Y:S02]  /*eaf0*/  @!P0 SYNCS.PHASECHK.TRANS64 P0, [R7+URZ], R2 ;  /* 0x00000002070085a7 */ /* 0x000e64000800007f */
[----:B-1----:R-:W-:Y:S05]  /*eb00*/  @!P0 BRA `(.L_x_373) ;  /* 0xfffffffc00f08947 */ /* 0x002fea000383ffff */
[----:B------:R-:W-:Y:S05]  /*eb10*/  BRA `(.L_x_400) ;  /* 0xfffffff000cc7947 */ /* 0x000fea000383ffff */
.L_x_374:
[----:B0-----:R0:W1:Y:S02]  /*eb20*/  SYNCS.PHASECHK.TRANS64.TRYWAIT P0, [R9+URZ], R4 ;  /* 0x00000004090075a7 */ /* 0x001064000800017f */
[----:B-1----:R-:W-:Y:S05]  /*eb30*/  @!P0 NANOSLEEP.SYNCS 0x989680 ;  /* 0x009896800000895d */ /* 0x002fea0003900000 */
[----:B------:R-:W1:Y:S02]  /*eb40*/  @!P0 SYNCS.PHASECHK.TRANS64 P0, [R9+URZ], R4 ;  /* 0x00000004090085a7 */ /* 0x000e64000800007f */
[----:B-1----:R-:W-:Y:S05]  /*eb50*/  @!P0 BRA `(.L_x_374) ;  /* 0xfffffffc00f08947 */ /* 0x002fea000383ffff */
[----:B------:R-:W-:Y:S05]  /*eb60*/  BRA `(.L_x_401) ;  /* 0xfffffff000dc7947 */ /* 0x000fea000383ffff */
.L_x_375:
[----:B0-----:R0:W1:Y:S02]  /*eb70*/  SYNCS.PHASECHK.TRANS64.TRYWAIT P0, [R6+URZ], R5 ;  /* 0x00000005060075a7 */ /* 0x001064000800017f */
[----:B-1----:R-:W-:Y:S05]  /*eb80*/  @!P0 NANOSLEEP.SYNCS 0x989680 ;  /* 0x009896800000895d */ /* 0x002fea0003900000 */
[----:B------:R-:W1:Y:S02]  /*eb90*/  @!P0 SYNCS.PHASECHK.TRANS64 P0, [R6+URZ], R5 ;  /* 0x00000005060085a7 */ /* 0x000e64000800007f */
[----:B-1----:R-:W-:Y:S05]  /*eba0*/  @!P0 BRA `(.L_x_375) ;  /* 0xfffffffc00f08947 */ /* 0x002fea000383ffff */
[----:B------:R-:W-:Y:S05]  /*ebb0*/  BRA `(.L_x_402) ;  /* 0xfffffff000ec7947 */ /* 0x000fea000383ffff */
.L_x_376:
[----:B0-----:R0:W1:Y:S02]  /*ebc0*/  SYNCS.PHASECHK.TRANS64.TRYWAIT P0, [R9+URZ], R4 ;  /* 0x00000004090075a7 */ /* 0x001064000800017f */
[----:B-1----:R-:W-:Y:S05]  /*ebd0*/  @!P0 NANOSLEEP.SYNCS 0x989680 ;  /* 0x009896800000895d */ /* 0x002fea0003900000 */
[----:B------:R-:W1:Y:S02]  /*ebe0*/  @!P0 SYNCS.PHASECHK.TRANS64 P0, [R9+URZ], R4 ;  /* 0x00000004090085a7 */ /* 0x000e64000800007f */
[----:B-1----:R-:W-:Y:S05]  /*ebf0*/  @!P0 BRA `(.L_x_376) ;  /* 0xfffffffc00f08947 */ /* 0x002fea000383ffff */
[----:B------:R-:W-:Y:S05]  /*ec00*/  BRA `(.L_x_403) ;  /* 0xfffffff000fc7947 */ /* 0x000fea000383ffff */
.L_x_377:
[----:B0-----:R0:W1:Y:S02]  /*ec10*/  SYNCS.PHASECHK.TRANS64.TRYWAIT P0, [R6+URZ], R5 ;  /* 0x00000005060075a7 */ /* 0x001064000800017f */
[----:B-1----:R-:W-:Y:S05]  /*ec20*/  @!P0 NANOSLEEP.SYNCS 0x989680 ;  /* 0x009896800000895d */ /* 0x002fea0003900000 */
[----:B------:R-:W1:Y:S02]  /*ec30*/  @!P0 SYNCS.PHASECHK.TRANS64 P0, [R6+URZ], R5 ;  /* 0x00000005060085a7 */ /* 0x000e64000800007f */
[----:B-1----:R-:W-:Y:S05]  /*ec40*/  @!P0 BRA `(.L_x_377) ;  /* 0xfffffffc00f08947 */ /* 0x002fea000383ffff */
[----:B------:R-:W-:Y:S05]  /*ec50*/  BRA `(.L_x_404) ;  /* 0xfffffff4000c7947 */ /* 0x000fea000383ffff */
.L_x_378:
[----:B0-----:R0:W1:Y:S02]  /*ec60*/  SYNCS.PHASECHK.TRANS64.TRYWAIT P0, [R9+URZ], R4 ;  /* 0x00000004090075a7 */ /* 0x001064000800017f */
[----:B-1----:R-:W-:Y:S05]  /*ec70*/  @!P0 NANOSLEEP.SYNCS 0x989680 ;  /* 0x009896800000895d */ /* 0x002fea0003900000 */
[----:B------:R-:W1:Y:S02]  /*ec80*/  @!P0 SYNCS.PHASECHK.TRANS64 P0, [R9+URZ], R4 ;  /* 0x00000004090085a7 */ /* 0x000e64000800007f */
[----:B-1----:R-:W-:Y:S05]  /*ec90*/  @!P0 BRA `(.L_x_378) ;  /* 0xfffffffc00f08947 */ /* 0x002fea000383ffff */
[----:B------:R-:W-:Y:S05]  /*eca0*/  BRA `(.L_x_405) ;  /* 0xfffffff4001c7947 */ /* 0x000fea000383ffff */
.L_x_379:
[----:B0-----:R0:W1:Y:S02]  /*ecb0*/  SYNCS.PHASECHK.TRANS64.TRYWAIT P0, [R6+URZ], R5 ;  /* 0x00000005060075a7 */ /* 0x001064000800017f */
[----:B-1----:R-:W-:Y:S05]  /*ecc0*/  @!P0 NANOSLEEP.SYNCS 0x989680 ;  /* 0x009896800000895d */ /* 0x002fea0003900000 */
[----:B------:R-:W1:Y:S02]  /*ecd0*/  @!P0 SYNCS.PHASECHK.TRANS64 P0, [R6+URZ], R5 ;  /* 0x00000005060085a7 */ /* 0x000e64000800007f */
[----:B-1----:R-:W-:Y:S05]  /*ece0*/  @!P0 BRA `(.L_x_379) ;  /* 0xfffffffc00f08947 */ /* 0x002fea000383ffff */
[----:B------:R-:W-:Y:S05]  /*ecf0*/  BRA `(.L_x_406) ;  /* 0xfffffff4002c7947 */ /* 0x000fea000383ffff */
.L_x_380:
[----:B0-----:R0:W1:Y:S02]  /*ed00*/  SYNCS.PHASECHK.TRANS64.TRYWAIT P0, [R9+URZ], R4 ;  /* 0x00000004090075a7 */ /* 0x001064000800017f */
[----:B-1----:R-:W-:Y:S05]  /*ed10*/  @!P0 NANOSLEEP.SYNCS 0x989680 ;  /* 0x009896800000895d */ /* 0x002fea0003900000 */
[----:B------:R-:W1:Y:S02]  /*ed20*/  @!P0 SYNCS.PHASECHK.TRANS64 P0, [R9+URZ], R4 ;  /* 0x00000004090085a7 */ /* 0x000e64000800007f */
[----:B-1----:R-:W-:Y:S05]  /*ed30*/  @!P0 BRA `(.L_x_380) ;  /* 0xfffffffc00f08947 */ /* 0x002fea000383ffff */
[----:B------:R-:W-:Y:S05]  /*ed40*/  BRA `(.L_x_407) ;  /* 0xfffffff4003c7947 */ /* 0x000fea000383ffff */
.L_x_381:
[----:B0-----:R0:W1:Y:S02]  /*ed50*/  SYNCS.PHASECHK.TRANS64.TRYWAIT P0, [R6+URZ], R5 ;  /* 0x00000005060075a7 */ /* 0x001064000800017f */
[----:B-1----:R-:W-:Y:S05]  /*ed60*/  @!P0 NANOSLEEP.SYNCS 0x989680 ;  /* 0x009896800000895d */ /* 0x002fea0003900000 */
[----:B------:R-:W1:Y:S02]  /*ed70*/  @!P0 SYNCS.PHASECHK.TRANS64 P0, [R6+URZ], R5 ;  /* 0x00000005060085a7 */ /* 0x000e64000800007f */
[----:B-1----:R-:W-:Y:S05]  /*ed80*/  @!P0 BRA `(.L_x_381) ;  /* 0xfffffffc00f08947 */ /* 0x002fea000383ffff */
[----:B------:R-:W-:Y:S05]  /*ed90*/  BRA `(.L_x_408) ;  /* 0xfffffff4004c7947 */ /* 0x000fea000383ffff */
.L_x_382:
[----:B0-----:R0:W1:Y:S02]  /*eda0*/  SYNCS.PHASECHK.TRANS64.TRYWAIT P0, [R9+URZ], R4 ;  /* 0x00000004090075a7 */ /* 0x001064000800017f */
[----:B-1----:R-:W-:Y:S05]  /*edb0*/  @!P0 NANOSLEEP.SYNCS 0x989680 ;  /* 0x009896800000895d */ /* 0x002fea0003900000 */
[----:B------:R-:W1:Y:S02]  /*edc0*/  @!P0 SYNCS.PHASECHK.TRANS64 P0, [R9+URZ], R4 ;  /* 0x00000004090085a7 */ /* 0x000e64000800007f */
[----:B-1----:R-:W-:Y:S05]  /*edd0*/  @!P0 BRA `(.L_x_382) ;  /* 0xfffffffc00f08947 */ /* 0x002fea000383ffff */
[----:B------:R-:W-:Y:S05]  /*ede0*/  BRA `(.L_x_409) ;  /* 0xfffffff4005c7947 */ /* 0x000fea000383ffff */
.L_x_383:
[----:B0-----:R0:W1:Y:S02]  /*edf0*/  SYNCS.PHASECHK.TRANS64.TRYWAIT P0, [R6+URZ], R5 ;  /* 0x00000005060075a7 */ /* 0x001064000800017f */
[----:B-1----:R-:W-:Y:S05]  /*ee00*/  @!P0 NANOSLEEP.SYNCS 0x989680 ;  /* 0x009896800000895d */ /* 0x002fea0003900000 */
[----:B------:R-:W1:Y:S02]  /*ee10*/  @!P0 SYNCS.PHASECHK.TRANS64 P0, [R6+URZ], R5 ;  /* 0x00000005060085a7 */ /* 0x000e64000800007f */
[----:B-1----:R-:W-:Y:S05]  /*ee20*/  @!P0 BRA `(.L_x_383) ;  /* 0xfffffffc00f08947 */ /* 0x002fea000383ffff */
[----:B------:R-:W-:Y:S05]  /*ee30*/  BRA `(.L_x_410) ;  /* 0xfffffff4006c7947 */ /* 0x000fea000383ffff */
.L_x_384:
[----:B0-----:R0:W1:Y:S02]  /*ee40*/  SYNCS.PHASECHK.TRANS64.TRYWAIT P0, [R9+URZ], R4 ;  /* 0x00000004090075a7 */ /* 0x001064000800017f */
[----:B-1----:R-:W-:Y:S05]  /*ee50*/  @!P0 NANOSLEEP.SYNCS 0x989680 ;  /* 0x009896800000895d */ /* 0x002fea0003900000 */
[----:B------:R-:W1:Y:S02]  /*ee60*/  @!P0 SYNCS.PHASECHK.TRANS64 P0, [R9+URZ], R4 ;  /* 0x00000004090085a7 */ /* 0x000e64000800007f */
[----:B-1----:R-:W-:Y:S05]  /*ee70*/  @!P0 BRA `(.L_x_384) ;  /* 0xfffffffc00f08947 */ /* 0x002fea000383ffff */
[----:B------:R-:W-:Y:S05]  /*ee80*/  BRA `(.L_x_411) ;  /* 0xfffffff4007c7947 */ /* 0x000fea000383ffff */
.L_x_385:
[----:B0-----:R0:W1:Y:S02]  /*ee90*/  SYNCS.PHASECHK.TRANS64.TRYWAIT P0, [R6+URZ], R5 ;  /* 0x00000005060075a7 */ /* 0x001064000800017f */
[----:B-1----:R-:W-:Y:S05]  /*eea0*/  @!P0 NANOSLEEP.SYNCS 0x989680 ;  /* 0x009896800000895d */ /* 0x002fea0003900000 */
[----:B------:R-:W1:Y:S02]  /*eeb0*/  @!P0 SYNCS.PHASECHK.TRANS64 P0, [R6+URZ], R5 ;  /* 0x00000005060085a7 */ /* 0x000e64000800007f */
[----:B-1----:R-:W-:Y:S05]  /*eec0*/  @!P0 BRA `(.L_x_385) ;  /* 0xfffffffc00f08947 */ /* 0x002fea000383ffff */
[----:B------:R-:W-:Y:S05]  /*eed0*/  BRA `(.L_x_412) ;  /* 0xfffffff4008c7947 */ /* 0x000fea000383ffff */
.L_x_386:
[----:B0-----:R0:W1:Y:S02]  /*eee0*/  SYNCS.PHASECHK.TRANS64.TRYWAIT P0, [R9+URZ], R4 ;  /* 0x00000004090075a7 */ /* 0x001064000800017f */
[----:B-1----:R-:W-:Y:S05]  /*eef0*/  @!P0 NANOSLEEP.SYNCS 0x989680 ;  /* 0x009896800000895d */ /* 0x002fea0003900000 */
[----:B------:R-:W1:Y:S02]  /*ef00*/  @!P0 SYNCS.PHASECHK.TRANS64 P0, [R9+URZ], R4 ;  /* 0x00000004090085a7 */ /* 0x000e64000800007f */
[----:B-1----:R-:W-:Y:S05]  /*ef10*/  @!P0 BRA `(.L_x_386) ;  /* 0xfffffffc00f08947 */ /* 0x002fea000383ffff */
[----:B------:R-:W-:Y:S05]  /*ef20*/  BRA `(.L_x_413) ;  /* 0xfffffff4009c7947 */ /* 0x000fea000383ffff */
.L_x_387:
[----:B0-----:R0:W1:Y:S02]  /*ef30*/  SYNCS.PHASECHK.TRANS64.TRYWAIT P0, [R6+URZ], R5 ;  /* 0x00000005060075a7 */ /* 0x001064000800017f */
[----:B-1----:R-:W-:Y:S05]  /*ef40*/  @!P0 NANOSLEEP.SYNCS 0x989680 ;  /* 0x009896800000895d */ /* 0x002fea0003900000 */
[----:B------:R-:W1:Y:S02]  /*ef50*/  @!P0 SYNCS.PHASECHK.TRANS64 P0, [R6+URZ], R5 ;  /* 0x00000005060085a7 */ /* 0x000e64000800007f */
[----:B-1----:R-:W-:Y:S05]  /*ef60*/  @!P0 BRA `(.L_x_387) ;  /* 0xfffffffc00f08947 */ /* 0x002fea000383ffff */
[----:B------:R-:W-:Y:S05]  /*ef70*/  BRA `(.L_x_414) ;  /* 0xfffffff400ac7947 */ /* 0x000fea000383ffff */
.L_x_388:
[----:B0-----:R0:W1:Y:S02]  /*ef80*/  SYNCS.PHASECHK.TRANS64.TRYWAIT P0, [R9+URZ], R4 ;  /* 0x00000004090075a7 */ /* 0x001064000800017f */
[----:B-1----:R-:W-:Y:S05]  /*ef90*/  @!P0 NANOSLEEP.SYNCS 0x989680 ;  /* 0x009896800000895d */ /* 0x002fea0003900000 */
[----:B------:R-:W1:Y:S02]  /*efa0*/  @!P0 SYNCS.PHASECHK.TRANS64 P0, [R9+URZ], R4 ;  /* 0x00000004090085a7 */ /* 0x000e64000800007f */
[----:B-1----:R-:W-:Y:S05]  /*efb0*/  @!P0 BRA `(.L_x_388) ;  /* 0xfffffffc00f08947 */ /* 0x002fea000383ffff */
[----:B------:R-:W-:Y:S05]  /*efc0*/  BRA `(.L_x_415) ;  /* 0xfffffff400bc7947 */ /* 0x000fea000383ffff */
.L_x_389:
[----:B0-----:R0:W1:Y:S02]  /*efd0*/  SYNCS.PHASECHK.TRANS64.TRYWAIT P0, [R6+URZ], R5 ;  /* 0x00000005060075a7 */ /* 0x001064000800017f */
[----:B-1----:R-:W-:Y:S05]  /*efe0*/  @!P0 NANOSLEEP.SYNCS 0x989680 ;  /* 0x009896800000895d */ /* 0x002fea0003900000 */
[----:B------:R-:W1:Y:S02]  /*eff0*/  @!P0 SYNCS.PHASECHK.TRANS64 P0, [R6+URZ], R5 ;  /* 0x00000005060085a7 */ /* 0x000e64000800007f */
[----:B-1----:R-:W-:Y:S05]  /*f000*/  @!P0 BRA `(.L_x_389) ;  /* 0xfffffffc00f08947 */ /* 0x002fea000383ffff */
[----:B------:R-:W-:Y:S05]  /*f010*/  BRA `(.L_x_416) ;  /* 0xfffffff400cc7947 */ /* 0x000fea000383ffff */
.L_x_390:
[----:B0-----:R0:W1:Y:S02]  /*f020*/  SYNCS.PHASECHK.TRANS64.TRYWAIT P0, [R9+URZ], R4 ;  /* 0x00000004090075a7 */ /* 0x001064000800017f */
[----:B-1----:R-:W-:Y:S05]  /*f030*/  @!P0 NANOSLEEP.SYNCS 0x989680 ;  /* 0x009896800000895d */ /* 0x002fea0003900000 */
[----:B------:R-:W1:Y:S02]  /*f040*/  @!P0 SYNCS.PHASECHK.TRANS64 P0, [R9+URZ], R4 ;  /* 0x00000004090085a7 */ /* 0x000e64000800007f */
[----:B-1----:R-:W-:Y:S05]  /*f050*/  @!P0 BRA `(.L_x_390) ;  /* 0xfffffffc00f08947 */ /* 0x002fea000383ffff */
[----:B------:R-:W-:Y:S05]  /*f060*/  BRA `(.L_x_417) ;  /* 0xfffffff400dc7947 */ /* 0x000fea000383ffff */
.L_x_391:
[----:B-1----:R1:W2:Y:S02]  /*f070*/  SYNCS.PHASECHK.TRANS64.TRYWAIT P0, [R6+URZ], R5 ;  /* 0x00000005060075a7 */ /* 0x0022a4000800017f */
[----:B--2---:R-:W-:Y:S05]  /*f080*/  @!P0 NANOSLEEP.SYNCS 0x989680 ;  /* 0x009896800000895d */ /* 0x004fea0003900000 */
[----:B------:R-:W2:Y:S02]  /*f090*/  @!P0 SYNCS.PHASECHK.TRANS64 P0, [R6+URZ], R5 ;  /* 0x00000005060085a7 */ /* 0x000ea4000800007f */
[----:B--2---:R-:W-:Y:S05]  /*f0a0*/  @!P0 BRA `(.L_x_391) ;  /* 0xfffffffc00f08947 */ /* 0x004fea000383ffff */
[----:B------:R-:W-:Y:S05]  /*f0b0*/  BRA `(.L_x_418) ;  /* 0xfffffff400e47947 */ /* 0x000fea000383ffff */
.L_x_419:
[----:B------:R-:W-:-:S00]  /*f0c0*/  BRA `(.L_x_419) ;  /* 0xfffffffc00fc7947 */ /* 0x000fc0000383ffff */
[----:B------:R-:W-:-:S00]  /*f0d0*/  NOP ;  /* 0x0000000000007918 */ /* 0x000fc00000000000 */
        /* <DEDUP_REMOVED lines=10> */
.L_x_420:


//--------------------- .nv.global.init           --------------------------
	.section	.nv.global.init,"aw",@progbits
.nv.global.init:
	.type		$str$22,@object
	.size		$str$22,($str$23 - $str$22)
$str$22:
        /*0000*/ 	.byte	0x6b, 0x5f, 0x74, 0x69, 0x6c, 0x65, 0x5f, 0x63, 0x6f, 0x75, 0x6e, 0x74, 0x20, 0x3e, 0x3d, 0x20
        /*0010*/ 	.byte	0x31, 0x00
	.type		$str$23,@object
	.size		$str$23,(__unnamed_1 - $str$23)
$str$23:
        /*0012*/ 	.byte	0x2f, 0x74, 0x6d, 0x70, 0x2f, 0x63, 0x75, 0x74, 0x6c, 0x61, 0x73, 0x73, 0x5f, 0x73, 0x77, 0x65
        /*0022*/ 	.byte	0x65, 0x70, 0x5f, 0x73, 0x72, 0x63, 0x2f, 0x69, 0x6e, 0x63, 0x6c, 0x75, 0x64, 0x65, 0x2f, 0x63
        /*0032*/ 	.byte	0x75, 0x74, 0x6c, 0x61, 0x73, 0x73, 0x2f, 0x67, 0x65, 0x6d, 0x6d, 0x2f, 0x63, 0x6f, 0x6c, 0x6c
        /*0042*/ 	.byte	0x65, 0x63, 0x74, 0x69, 0x76, 0x65, 0x2f, 0x73, 0x6d, 0x39, 0x30, 0x5f, 0x6d, 0x6d, 0x61, 0x5f
        /*0052*/ 	.byte	0x74, 0x6d, 0x61, 0x5f, 0x67, 0x6d, 0x6d, 0x61, 0x5f, 0x73, 0x73, 0x5f, 0x77, 0x61, 0x72, 0x70
        /*0062*/ 	.byte	0x73, 0x70, 0x65, 0x63, 0x69, 0x61, 0x6c, 0x69, 0x7a, 0x65, 0x64, 0x2e, 0x68, 0x70, 0x70, 0x00
	.type		__unnamed_1,@object
	.size		__unnamed_1,(.L_0 - __unnamed_1)
__unnamed_1:
        /*0072*/ 	.byte	0x76, 0x6f, 0x69, 0x64, 0x20, 0x63, 0x75, 0x74, 0x6c, 0x61, 0x73, 0x73, 0x3a, 0x3a, 0x67, 0x65
        /* <DEDUP_REMOVED lines=180> */
        /*0bc2*/ 	.byte	0x6e, 0x74, 0x69, 0x74, 0x79, 0x5d, 0x00
.L_0:


//--------------------- .nv.shared._ZN7cutlass13device_kernelINS_4gemm6kernel13GemmUniversalIN4cute5tupleIJiiiiEEENS1_10collective13CollectiveMmaINS1_34MainloopSm90TmaGmmaWarpSpecializedILi20ENS5_IJNS4_1CILi2EEENSA_ILi1EEESC_EEENS1_35KernelTmaWarpSpecializedCooperativeEEENS5_IJNSA_ILi192EEENSA_ILi160EEENSA_ILi16EEEEEENS_6half_tENS5_IJlSC_lEEESK_SL_NS4_8TiledMMAINS4_8MMA_AtomIJNS4_4SM904GMMA25MMA_64x32x16_F32F16F16_SSILNSP_5MajorE0ELSR_0ELNSP_7ScaleInE1ELSS_1EEEEEENS4_6LayoutISD_NS5_IJSC_NSA_ILi0EEESW_EEEEENS5_IJNS4_10UnderscoreESZ_SZ_EEEEENS4_13SM90_TMA_LOADENS4_14ComposedLayoutINS4_7SwizzleILi1ELi4ELi3EEENS4_18smem_ptr_flag_bitsILi16EEENSV_INS5_IJNSA_ILi8EEESI_EEENS5_IJSI_SC_EEEEEEEvNS4_8identityENS4_23SM90_TMA_LOAD_MULTICASTES1C_vS1D_EENS_8epilogue10collective6detail29Sm90TmaWarpSpecializedAdapterINS1H_15DefaultEpilogueISK_SL_SL_NS1G_6thread17LinearCombinationISK_Li1EffLNS1L_9ScaleType4KindE0ELNS_15FloatRoundStyleE2ESK_EENS1_15EpilogueDefaultEEEEEvvEEEEvNT_6ParamsE --------------------------
	.section	.nv.shared._ZN7cutlass13device_kernelINS_4gemm6kernel13GemmUniversalIN4cute5tupleIJiiiiEEENS1_10collective13CollectiveMmaINS1_34MainloopSm90TmaGmmaWarpSpecializedILi20ENS5_IJNS4_1CILi2EEENSA_ILi1EEESC_EEENS1_35KernelTmaWarpSpecializedCooperativeEEENS5_IJNSA_ILi192EEENSA_ILi160EEENSA_ILi16EEEEEENS_6half_tENS5_IJlSC_lEEESK_SL_NS4_8TiledMMAINS4_8MMA_AtomIJNS4_4SM904GMMA25MMA_64x32x16_F32F16F16_SSILNSP_5MajorE0ELSR_0ELNSP_7ScaleInE1ELSS_1EEEEEENS4_6LayoutISD_NS5_IJSC_NSA_ILi0EEESW_EEEEENS5_IJNS4_10UnderscoreESZ_SZ_EEEEENS4_13SM90_TMA_LOADENS4_14ComposedLayoutINS4_7SwizzleILi1ELi4ELi3EEENS4_18smem_ptr_flag_bitsILi16EEENSV_INS5_IJNSA_ILi8EEESI_EEENS5_IJSI_SC_EEEEEEEvNS4_8identityENS4_23SM90_TMA_LOAD_MULTICASTES1C_vS1D_EENS_8epilogue10collective6detail29Sm90TmaWarpSpecializedAdapterINS1H_15DefaultEpilogueISK_SL_SL_NS1G_6thread17LinearCombinationISK_Li1EffLNS1L_9ScaleType4KindE0ELNS_15FloatRoundStyleE2ESK_EENS1_15EpilogueDefaultEEEEEvvEEEEvNT_6ParamsE,"aw",@nobits
	.sectionflags	@""
	.align	16
	.zero		1024


//--------------------- .nv.shared.reserved.0     --------------------------
	.section	.nv.shared.reserved.0,"aw",@nobits
	.weak		__nv_reservedSMEM_offset_0_alias
	.size		__nv_reservedSMEM_offset_0_alias, 0, 0
	.other		__nv_reservedSMEM_offset_0_alias,@"STO_CUDA_RESERVED_SHARED STV_DEFAULT"
__nv_reservedSMEM_offset_0_alias:
	.zero		0


//--------------------- .nv.global                --------------------------
	.section	.nv.global,"aw",@nobits
.nv.global:
	.type		_ZN39_INTERNAL_bf7a8ffe_4_k_cu_bb64ca71_68264cute1_E,@object
	.size		_ZN39_INTERNAL_bf7a8ffe_4_k_cu_bb64ca71_68264cute1_E,(_ZN39_INTERNAL_bf7a8ffe_4_k_cu_bb64ca71_68264cuda3std3__45__cpo6cbeginE - _ZN39_INTERNAL_bf7a8ffe_4_k_cu_bb64ca71_68264cute1_E)
_ZN39_INTERNAL_bf7a8ffe_4_k_cu_bb64ca71_68264cute1_E:
	.zero		1
	.type		_ZN39_INTERNAL_bf7a8ffe_4_k_cu_bb64ca71_68264cuda3std3__45__cpo6cbeginE,@object
	.size		_ZN39_INTERNAL_bf7a8ffe_4_k_cu_bb64ca71_68264cuda3std3__45__cpo6cbeginE,(_ZN39_INTERNAL_bf7a8ffe_4_k_cu_bb64ca71_68264cuda3std3__48in_placeE - _ZN39_INTERNAL_bf7a8ffe_4_k_cu_bb64ca71_68264cuda3std3__45__cpo6cbeginE)
_ZN39_INTERNAL_bf7a8ffe_4_k_cu_bb64ca71_68264cuda3std3__45__cpo6cbeginE:
	.zero		1
	.type		_ZN39_INTERNAL_bf7a8ffe_4_k_cu_bb64ca71_68264cuda3std3__48in_placeE,@object
	.size		_ZN39_INTERNAL_bf7a8ffe_4_k_cu_bb64ca71_68264cuda3std3__48in_placeE,(_ZN39_INTERNAL_bf7a8ffe_4_k_cu_bb64ca71_68264cuda3std6ranges3__45__cpo9iter_moveE - _ZN39_INTERNAL_bf7a8ffe_4_k_cu_bb64ca71_68264cuda3std3__48in_placeE)
_ZN39_INTERNAL_bf7a8ffe_4_k_cu_bb64ca71_68264cuda3std3__48in_placeE:
	.zero		1
	.type		_ZN39_INTERNAL_bf7a8ffe_4_k_cu_bb64ca71_68264cuda3std6ranges3__45__cpo9iter_moveE,@object
	.size		_ZN39_INTERNAL_bf7a8ffe_4_k_cu_bb64ca71_68264cuda3std6ranges3__45__cpo9iter_moveE,(_ZN39_INTERNAL_bf7a8ffe_4_k_cu_bb64ca71_68264cuda3std3__45__cpo5beginE - _ZN39_INTERNAL_bf7a8ffe_4_k_cu_bb64ca71_68264cuda3std6ranges3__45__cpo9iter_moveE)
_ZN39_INTERNAL_bf7a8ffe_4_k_cu_bb64ca71_68264cuda3std6ranges3__45__cpo9iter_moveE:
	.zero		1
	.type		_ZN39_INTERNAL_bf7a8ffe_4_k_cu_bb64ca71_68264cuda3std3__45__cpo5beginE,@object
	.size		_ZN39_INTERNAL_bf7a8ffe_4_k_cu_bb64ca71_68264cuda3std3__45__cpo5beginE,(_ZN39_INTERNAL_bf7a8ffe_4_k_cu_bb64ca71_68264cuda3std3__441_GLOBAL__N__bf7a8ffe_4_k_cu_bb64ca71_68266ignoreE - _ZN39_INTERNAL_bf7a8ffe_4_k_cu_bb64ca71_68264cuda3std3__45__cpo5beginE)
_ZN39_INTERNAL_bf7a8ffe_4_k_cu_bb64ca71_68264cuda3std3__45__cpo5beginE:
	.zero		1
	.type		_ZN39_INTERNAL_bf7a8ffe_4_k_cu_bb64ca71_68264cuda3std3__441_GLOBAL__N__bf7a8ffe_4_k_cu_bb64ca71_68266ignoreE,@object
	.size		_ZN39_INTERNAL_bf7a8ffe_4_k_cu_bb64ca71_68264cuda3std3__441_GLOBAL__N__bf7a8ffe_4_k_cu_bb64ca71_68266ignoreE,(_ZN39_INTERNAL_bf7a8ffe_4_k_cu_bb64ca71_68264cute7productE - _ZN39_INTERNAL_bf7a8ffe_4_k_cu_bb64ca71_68264cuda3std3__441_GLOBAL__N__bf7a8ffe_4_k_cu_bb64ca71_68266ignoreE)
_ZN39_INTERNAL_bf7a8ffe_4_k_cu_bb64ca71_68264cuda3std3__441_GLOBAL__N__bf7a8ffe_4_k_cu_bb64ca71_68266ignoreE:
	.zero		1
	.type		_ZN39_INTERNAL_bf7a8ffe_4_k_cu_bb64ca71_68264cute7productE,@object
	.size		_ZN39_INTERNAL_bf7a8ffe_4_k_cu_bb64ca71_68264cute7productE,(_ZN39_INTERNAL_bf7a8ffe_4_k_cu_bb64ca71_68264cuda3std3__45__cpo3endE - _ZN39_INTERNAL_bf7a8ffe_4_k_cu_bb64ca71_68264cute7productE)
_ZN39_INTERNAL_bf7a8ffe_4_k_cu_bb64ca71_68264cute7productE:
	.zero		1
	.type		_ZN39_INTERNAL_bf7a8ffe_4_k_cu_bb64ca71_68264cuda3std3__45__cpo3endE,@object
	.size		_ZN39_INTERNAL_bf7a8ffe_4_k_cu_bb64ca71_68264cuda3std3__45__cpo3endE,(_ZN39_INTERNAL_bf7a8ffe_4_k_cu_bb64ca71_68264cuda3std3__419piecewise_constructE - _ZN39_INTERNAL_bf7a8ffe_4_k_cu_bb64ca71_68264cuda3std3__45__cpo3endE)
_ZN39_INTERNAL_bf7a8ffe_4_k_cu_bb64ca71_68264cuda3std3__45__cpo3endE:
	.zero		1
	.type		_ZN39_INTERNAL_bf7a8ffe_4_k_cu_bb64ca71_68264cuda3std3__419piecewise_constructE,@object
	.size		_ZN39_INTERNAL_bf7a8ffe_4_k_cu_bb64ca71_68264cuda3std3__419piecewise_constructE,(_ZN39_INTERNAL_bf7a8ffe_4_k_cu_bb64ca71_68264cuda3std3__45__cpo4cendE - _ZN39_INTERNAL_bf7a8ffe_4_k_cu_bb64ca71_68264cuda3std3__419piecewise_constructE)
_ZN39_INTERNAL_bf7a8ffe_4_k_cu_bb64ca71_68264cuda3std3__419piecewise_constructE:
	.zero		1
	.type		_ZN39_INTERNAL_bf7a8ffe_4_k_cu_bb64ca71_68264cuda3std3__45__cpo4cendE,@object
	.size		_ZN39_INTERNAL_bf7a8ffe_4_k_cu_bb64ca71_68264cuda3std3__45__cpo4cendE,(_ZN39_INTERNAL_bf7a8ffe_4_k_cu_bb64ca71_68264cuda3std6ranges3__45__cpo4swapE - _ZN39_INTERNAL_bf7a8ffe_4_k_cu_bb64ca71_68264cuda3std3__45__cpo4cendE)
_ZN39_INTERNAL_bf7a8ffe_4_k_cu_bb64ca71_68264cuda3std3__45__cpo4cendE:
	.zero		1
	.type		_ZN39_INTERNAL_bf7a8ffe_4_k_cu_bb64ca71_68264cuda3std6ranges3__45__cpo4swapE,@object
	.size		_ZN39_INTERNAL_bf7a8ffe_4_k_cu_bb64ca71_68264cuda3std6ranges3__45__cpo4swapE,(.L_8 - _ZN39_INTERNAL_bf7a8ffe_4_k_cu_bb64ca71_68264cuda3std6ranges3__45__cpo4swapE)
_ZN39_INTERNAL_bf7a8ffe_4_k_cu_bb64ca71_68264cuda3std6ranges3__45__cpo4swapE:
	.zero		1
.L_8:


//--------------------- .nv.constant0._ZN7cutlass13device_kernelINS_4gemm6kernel13GemmUniversalIN4cute5tupleIJiiiiEEENS1_10collective13CollectiveMmaINS1_34MainloopSm90TmaGmmaWarpSpecializedILi20ENS5_IJNS4_1CILi2EEENSA_ILi1EEESC_EEENS1_35KernelTmaWarpSpecializedCooperativeEEENS5_IJNSA_ILi192EEENSA_ILi160EEENSA_ILi16EEEEEENS_6half_tENS5_IJlSC_lEEESK_SL_NS4_8TiledMMAINS4_8MMA_AtomIJNS4_4SM904GMMA25MMA_64x32x16_F32F16F16_SSILNSP_5MajorE0ELSR_0ELNSP_7ScaleInE1ELSS_1EEEEEENS4_6LayoutISD_NS5_IJSC_NSA_ILi0EEESW_EEEEENS5_IJNS4_10UnderscoreESZ_SZ_EEEEENS4_13SM90_TMA_LOADENS4_14ComposedLayoutINS4_7SwizzleILi1ELi4ELi3EEENS4_18smem_ptr_flag_bitsILi16EEENSV_INS5_IJNSA_ILi8EEESI_EEENS5_IJSI_SC_EEEEEEEvNS4_8identityENS4_23SM90_TMA_LOAD_MULTICASTES1C_vS1D_EENS_8epilogue10collective6detail29Sm90TmaWarpSpecializedAdapterINS1H_15DefaultEpilogueISK_SL_SL_NS1G_6thread17LinearCombinationISK_Li1EffLNS1L_9ScaleType4KindE0ELNS_15FloatRoundStyleE2ESK_EENS1_15EpilogueDefaultEEEEEvvEEEEvNT_6ParamsE --------------------------
	.section	.nv.constant0._ZN7cutlass13device_kernelINS_4gemm6kernel13GemmUniversalIN4cute5tupleIJiiiiEEENS1_10collective13CollectiveMmaINS1_34MainloopSm90TmaGmmaWarpSpecializedILi20ENS5_IJNS4_1CILi2EEENSA_ILi1EEESC_EEENS1_35KernelTmaWarpSpecializedCooperativeEEENS5_IJNSA_ILi192EEENSA_ILi160EEENSA_ILi16EEEEEENS_6half_tENS5_IJlSC_lEEESK_SL_NS4_8TiledMMAINS4_8MMA_AtomIJNS4_4SM904GMMA25MMA_64x32x16_F32F16F16_SSILNSP_5MajorE0ELSR_0ELNSP_7ScaleInE1ELSS_1EEEEEENS4_6LayoutISD_NS5_IJSC_NSA_ILi0EEESW_EEEEENS5_IJNS4_10UnderscoreESZ_SZ_EEEEENS4_13SM90_TMA_LOADENS4_14ComposedLayoutINS4_7SwizzleILi1ELi4ELi3EEENS4_18smem_ptr_flag_bitsILi16EEENSV_INS5_IJNSA_ILi8EEESI_EEENS5_IJSI_SC_EEEEEEEvNS4_8identityENS4_23SM90_TMA_LOAD_MULTICASTES1C_vS1D_EENS_8epilogue10collective6detail29Sm90TmaWarpSpecializedAdapterINS1H_15DefaultEpilogueISK_SL_SL_NS1G_6thread17LinearCombinationISK_Li1EffLNS1L_9ScaleType4KindE0ELNS_15FloatRoundStyleE2ESK_EENS1_15EpilogueDefaultEEEEEvvEEEEvNT_6ParamsE,"a",@progbits
	.sectionflags	@""
	.align	4
.nv.constant0._ZN7cutlass13device_kernelINS_4gemm6kernel13GemmUniversalIN4cute5tupleIJiiiiEEENS1_10collective13CollectiveMmaINS1_34MainloopSm90TmaGmmaWarpSpecializedILi20ENS5_IJNS4_1CILi2EEENSA_ILi1EEESC_EEENS1_35KernelTmaWarpSpecializedCooperativeEEENS5_IJNSA_ILi192EEENSA_ILi160EEENSA_ILi16EEEEEENS_6half_tENS5_IJlSC_lEEESK_SL_NS4_8TiledMMAINS4_8MMA_AtomIJNS4_4SM904GMMA25MMA_64x32x16_F32F16F16_SSILNSP_5MajorE0ELSR_0ELNSP_7ScaleInE1ELSS_1EEEEEENS4_6LayoutISD_NS5_IJSC_NSA_ILi0EEESW_EEEEENS5_IJNS4_10UnderscoreESZ_SZ_EEEEENS4_13SM90_TMA_LOADENS4_14ComposedLayoutINS4_7SwizzleILi1ELi4ELi3EEENS4_18smem_ptr_flag_bitsILi16EEENSV_INS5_IJNSA_ILi8EEESI_EEENS5_IJSI_SC_EEEEEEEvNS4_8identityENS4_23SM90_TMA_LOAD_MULTICASTES1C_vS1D_EENS_8epilogue10collective6detail29Sm90TmaWarpSpecializedAdapterINS1H_15DefaultEpilogueISK_SL_SL_NS1G_6thread17LinearCombinationISK_Li1EffLNS1L_9ScaleType4KindE0ELNS_15FloatRoundStyleE2ESK_EENS1_15EpilogueDefaultEEEEEvvEEEEvNT_6ParamsE:
	.zero		1664


//--------------------- SYMBOLS --------------------------

	.type		.nv.reservedSmem.offset0,@object
	.size		.nv.reservedSmem.offset0,0x4
	.type		__assertfail,@function
